//
// Generated by NVIDIA NVVM Compiler
//
// Compiler Build ID: CL-36424714
// Cuda compilation tools, release 13.0, V13.0.88
// Based on NVVM 20.0.0
//

.version 9.0
.target sm_100
.address_size 64

	// .globl	_Z20printThreadMatrixRowPii
.extern .func  (.param .b32 func_retval0) vprintf
(
	.param .b64 vprintf_param_0,
	.param .b64 vprintf_param_1
)
;
.extern .func  (.param .b64 func_retval0) malloc
(
	.param .b64 malloc_param_0
)
;
.extern .func free
(
	.param .b64 free_param_0
)
;
.global .align 1 .b8 $str[29] = {84, 104, 114, 101, 97, 100, 32, 37, 100, 44, 32, 118, 97, 108, 111, 114, 101, 32, 37, 100, 44, 37, 100, 58, 32, 37, 100, 10};

.visible .entry _Z20printThreadMatrixRowPii(
	.param .u64 .ptr .align 1 _Z20printThreadMatrixRowPii_param_0,
	.param .u32 _Z20printThreadMatrixRowPii_param_1
)
{
	.local .align 16 .b8 	__local_depot0[16];
	.reg .b64 	%SP;
	.reg .b64 	%SPL;
	.reg .pred 	%p<10>;
	.reg .b32 	%r<143>;
	.reg .b64 	%rd<42>;

	mov.u64 	%SPL, __local_depot0;
	cvta.local.u64 	%SP, %SPL;
	ld.param.u64 	%rd9, [_Z20printThreadMatrixRowPii_param_0];
	ld.param.u32 	%r19, [_Z20printThreadMatrixRowPii_param_1];
	cvta.to.global.u64 	%rd1, %rd9;
	add.u64 	%rd10, %SP, 0;
	add.u64 	%rd2, %SPL, 0;
	mov.u32 	%r1, %tid.x;
	setp.lt.s32 	%p1, %r19, 1;
	@%p1 bra 	$L__BB0_13;
	mul.lo.s32 	%r2, %r19, %r1;
	and.b32  	%r3, %r19, 15;
	setp.lt.u32 	%p2, %r19, 16;
	mov.b32 	%r139, 0;
	@%p2 bra 	$L__BB0_4;
	and.b32  	%r139, %r19, 2147483632;
	mul.wide.u32 	%rd11, %r2, 4;
	add.s64 	%rd12, %rd11, %rd1;
	add.s64 	%rd40, %rd12, 32;
	mov.b32 	%r137, 0;
	mov.u64 	%rd13, $str;
$L__BB0_3:
	.pragma "nounroll";
	ld.global.u32 	%r22, [%rd40+-32];
	st.local.v4.u32 	[%rd2], {%r1, %r1, %r137, %r22};
	cvta.global.u64 	%rd14, %rd13;
	{ // callseq 0, 0
	.param .b64 param0;
	st.param.b64 	[param0], %rd14;
	.param .b64 param1;
	st.param.b64 	[param1], %rd10;
	.param .b32 retval0;
	call.uni (retval0), 
	vprintf, 
	(
	param0, 
	param1
	);
	ld.param.b32 	%r23, [retval0];
	} // callseq 0
	ld.global.u32 	%r25, [%rd40+-28];
	add.s32 	%r26, %r137, 1;
	st.local.v4.u32 	[%rd2], {%r1, %r1, %r26, %r25};
	{ // callseq 1, 0
	.param .b64 param0;
	st.param.b64 	[param0], %rd14;
	.param .b64 param1;
	st.param.b64 	[param1], %rd10;
	.param .b32 retval0;
	call.uni (retval0), 
	vprintf, 
	(
	param0, 
	param1
	);
	ld.param.b32 	%r27, [retval0];
	} // callseq 1
	ld.global.u32 	%r29, [%rd40+-24];
	add.s32 	%r30, %r137, 2;
	st.local.v4.u32 	[%rd2], {%r1, %r1, %r30, %r29};
	{ // callseq 2, 0
	.param .b64 param0;
	st.param.b64 	[param0], %rd14;
	.param .b64 param1;
	st.param.b64 	[param1], %rd10;
	.param .b32 retval0;
	call.uni (retval0), 
	vprintf, 
	(
	param0, 
	param1
	);
	ld.param.b32 	%r31, [retval0];
	} // callseq 2
	ld.global.u32 	%r33, [%rd40+-20];
	add.s32 	%r34, %r137, 3;
	st.local.v4.u32 	[%rd2], {%r1, %r1, %r34, %r33};
	{ // callseq 3, 0
	.param .b64 param0;
	st.param.b64 	[param0], %rd14;
	.param .b64 param1;
	st.param.b64 	[param1], %rd10;
	.param .b32 retval0;
	call.uni (retval0), 
	vprintf, 
	(
	param0, 
	param1
	);
	ld.param.b32 	%r35, [retval0];
	} // callseq 3
	ld.global.u32 	%r37, [%rd40+-16];
	add.s32 	%r38, %r137, 4;
	st.local.v4.u32 	[%rd2], {%r1, %r1, %r38, %r37};
	{ // callseq 4, 0
	.param .b64 param0;
	st.param.b64 	[param0], %rd14;
	.param .b64 param1;
	st.param.b64 	[param1], %rd10;
	.param .b32 retval0;
	call.uni (retval0), 
	vprintf, 
	(
	param0, 
	param1
	);
	ld.param.b32 	%r39, [retval0];
	} // callseq 4
	ld.global.u32 	%r41, [%rd40+-12];
	add.s32 	%r42, %r137, 5;
	st.local.v4.u32 	[%rd2], {%r1, %r1, %r42, %r41};
	{ // callseq 5, 0
	.param .b64 param0;
	st.param.b64 	[param0], %rd14;
	.param .b64 param1;
	st.param.b64 	[param1], %rd10;
	.param .b32 retval0;
	call.uni (retval0), 
	vprintf, 
	(
	param0, 
	param1
	);
	ld.param.b32 	%r43, [retval0];
	} // callseq 5
	ld.global.u32 	%r45, [%rd40+-8];
	add.s32 	%r46, %r137, 6;
	st.local.v4.u32 	[%rd2], {%r1, %r1, %r46, %r45};
	{ // callseq 6, 0
	.param .b64 param0;
	st.param.b64 	[param0], %rd14;
	.param .b64 param1;
	st.param.b64 	[param1], %rd10;
	.param .b32 retval0;
	call.uni (retval0), 
	vprintf, 
	(
	param0, 
	param1
	);
	ld.param.b32 	%r47, [retval0];
	} // callseq 6
	ld.global.u32 	%r49, [%rd40+-4];
	add.s32 	%r50, %r137, 7;
	st.local.v4.u32 	[%rd2], {%r1, %r1, %r50, %r49};
	{ // callseq 7, 0
	.param .b64 param0;
	st.param.b64 	[param0], %rd14;
	.param .b64 param1;
	st.param.b64 	[param1], %rd10;
	.param .b32 retval0;
	call.uni (retval0), 
	vprintf, 
	(
	param0, 
	param1
	);
	ld.param.b32 	%r51, [retval0];
	} // callseq 7
	ld.global.u32 	%r53, [%rd40];
	add.s32 	%r54, %r137, 8;
	st.local.v4.u32 	[%rd2], {%r1, %r1, %r54, %r53};
	{ // callseq 8, 0
	.param .b64 param0;
	st.param.b64 	[param0], %rd14;
	.param .b64 param1;
	st.param.b64 	[param1], %rd10;
	.param .b32 retval0;
	call.uni (retval0), 
	vprintf, 
	(
	param0, 
	param1
	);
	ld.param.b32 	%r55, [retval0];
	} // callseq 8
	ld.global.u32 	%r57, [%rd40+4];
	add.s32 	%r58, %r137, 9;
	st.local.v4.u32 	[%rd2], {%r1, %r1, %r58, %r57};
	{ // callseq 9, 0
	.param .b64 param0;
	st.param.b64 	[param0], %rd14;
	.param .b64 param1;
	st.param.b64 	[param1], %rd10;
	.param .b32 retval0;
	call.uni (retval0), 
	vprintf, 
	(
	param0, 
	param1
	);
	ld.param.b32 	%r59, [retval0];
	} // callseq 9
	ld.global.u32 	%r61, [%rd40+8];
	add.s32 	%r62, %r137, 10;
	st.local.v4.u32 	[%rd2], {%r1, %r1, %r62, %r61};
	{ // callseq 10, 0
	.param .b64 param0;
	st.param.b64 	[param0], %rd14;
	.param .b64 param1;
	st.param.b64 	[param1], %rd10;
	.param .b32 retval0;
	call.uni (retval0), 
	vprintf, 
	(
	param0, 
	param1
	);
	ld.param.b32 	%r63, [retval0];
	} // callseq 10
	ld.global.u32 	%r65, [%rd40+12];
	add.s32 	%r66, %r137, 11;
	st.local.v4.u32 	[%rd2], {%r1, %r1, %r66, %r65};
	{ // callseq 11, 0
	.param .b64 param0;
	st.param.b64 	[param0], %rd14;
	.param .b64 param1;
	st.param.b64 	[param1], %rd10;
	.param .b32 retval0;
	call.uni (retval0), 
	vprintf, 
	(
	param0, 
	param1
	);
	ld.param.b32 	%r67, [retval0];
	} // callseq 11
	ld.global.u32 	%r69, [%rd40+16];
	add.s32 	%r70, %r137, 12;
	st.local.v4.u32 	[%rd2], {%r1, %r1, %r70, %r69};
	{ // callseq 12, 0
	.param .b64 param0;
	st.param.b64 	[param0], %rd14;
	.param .b64 param1;
	st.param.b64 	[param1], %rd10;
	.param .b32 retval0;
	call.uni (retval0), 
	vprintf, 
	(
	param0, 
	param1
	);
	ld.param.b32 	%r71, [retval0];
	} // callseq 12
	ld.global.u32 	%r73, [%rd40+20];
	add.s32 	%r74, %r137, 13;
	st.local.v4.u32 	[%rd2], {%r1, %r1, %r74, %r73};
	{ // callseq 13, 0
	.param .b64 param0;
	st.param.b64 	[param0], %rd14;
	.param .b64 param1;
	st.param.b64 	[param1], %rd10;
	.param .b32 retval0;
	call.uni (retval0), 
	vprintf, 
	(
	param0, 
	param1
	);
	ld.param.b32 	%r75, [retval0];
	} // callseq 13
	ld.global.u32 	%r77, [%rd40+24];
	add.s32 	%r78, %r137, 14;
	st.local.v4.u32 	[%rd2], {%r1, %r1, %r78, %r77};
	{ // callseq 14, 0
	.param .b64 param0;
	st.param.b64 	[param0], %rd14;
	.param .b64 param1;
	st.param.b64 	[param1], %rd10;
	.param .b32 retval0;
	call.uni (retval0), 
	vprintf, 
	(
	param0, 
	param1
	);
	ld.param.b32 	%r79, [retval0];
	} // callseq 14
	ld.global.u32 	%r81, [%rd40+28];
	add.s32 	%r82, %r137, 15;
	st.local.v4.u32 	[%rd2], {%r1, %r1, %r82, %r81};
	{ // callseq 15, 0
	.param .b64 param0;
	st.param.b64 	[param0], %rd14;
	.param .b64 param1;
	st.param.b64 	[param1], %rd10;
	.param .b32 retval0;
	call.uni (retval0), 
	vprintf, 
	(
	param0, 
	param1
	);
	ld.param.b32 	%r83, [retval0];
	} // callseq 15
	add.s64 	%rd40, %rd40, 64;
	add.s32 	%r137, %r137, 16;
	setp.ne.s32 	%p3, %r137, %r139;
	@%p3 bra 	$L__BB0_3;
$L__BB0_4:
	setp.eq.s32 	%p4, %r3, 0;
	@%p4 bra 	$L__BB0_13;
	and.b32  	%r8, %r19, 7;
	setp.lt.u32 	%p5, %r3, 8;
	@%p5 bra 	$L__BB0_7;
	add.s32 	%r85, %r139, %r2;
	mul.wide.u32 	%rd16, %r85, 4;
	add.s64 	%rd17, %rd1, %rd16;
	ld.global.u32 	%r86, [%rd17];
	st.local.v4.u32 	[%rd2], {%r1, %r1, %r139, %r86};
	mov.u64 	%rd18, $str;
	cvta.global.u64 	%rd19, %rd18;
	add.u64 	%rd20, %SP, 0;
	{ // callseq 16, 0
	.param .b64 param0;
	st.param.b64 	[param0], %rd19;
	.param .b64 param1;
	st.param.b64 	[param1], %rd20;
	.param .b32 retval0;
	call.uni (retval0), 
	vprintf, 
	(
	param0, 
	param1
	);
	ld.param.b32 	%r87, [retval0];
	} // callseq 16
	add.s32 	%r89, %r139, 1;
	cvt.u64.u32 	%rd21, %r2;
	cvt.u64.u32 	%rd22, %r139;
	add.s64 	%rd23, %rd22, %rd21;
	shl.b64 	%rd24, %rd23, 2;
	add.s64 	%rd25, %rd1, %rd24;
	ld.global.u32 	%r90, [%rd25+4];
	st.local.v4.u32 	[%rd2], {%r1, %r1, %r89, %r90};
	{ // callseq 17, 0
	.param .b64 param0;
	st.param.b64 	[param0], %rd19;
	.param .b64 param1;
	st.param.b64 	[param1], %rd20;
	.param .b32 retval0;
	call.uni (retval0), 
	vprintf, 
	(
	param0, 
	param1
	);
	ld.param.b32 	%r91, [retval0];
	} // callseq 17
	add.s32 	%r93, %r139, 2;
	ld.global.u32 	%r94, [%rd25+8];
	st.local.v4.u32 	[%rd2], {%r1, %r1, %r93, %r94};
	{ // callseq 18, 0
	.param .b64 param0;
	st.param.b64 	[param0], %rd19;
	.param .b64 param1;
	st.param.b64 	[param1], %rd20;
	.param .b32 retval0;
	call.uni (retval0), 
	vprintf, 
	(
	param0, 
	param1
	);
	ld.param.b32 	%r95, [retval0];
	} // callseq 18
	add.s32 	%r97, %r139, 3;
	ld.global.u32 	%r98, [%rd25+12];
	st.local.v4.u32 	[%rd2], {%r1, %r1, %r97, %r98};
	{ // callseq 19, 0
	.param .b64 param0;
	st.param.b64 	[param0], %rd19;
	.param .b64 param1;
	st.param.b64 	[param1], %rd20;
	.param .b32 retval0;
	call.uni (retval0), 
	vprintf, 
	(
	param0, 
	param1
	);
	ld.param.b32 	%r99, [retval0];
	} // callseq 19
	add.s32 	%r101, %r139, 4;
	ld.global.u32 	%r102, [%rd25+16];
	st.local.v4.u32 	[%rd2], {%r1, %r1, %r101, %r102};
	{ // callseq 20, 0
	.param .b64 param0;
	st.param.b64 	[param0], %rd19;
	.param .b64 param1;
	st.param.b64 	[param1], %rd20;
	.param .b32 retval0;
	call.uni (retval0), 
	vprintf, 
	(
	param0, 
	param1
	);
	ld.param.b32 	%r103, [retval0];
	} // callseq 20
	add.s32 	%r105, %r139, 5;
	ld.global.u32 	%r106, [%rd25+20];
	st.local.v4.u32 	[%rd2], {%r1, %r1, %r105, %r106};
	{ // callseq 21, 0
	.param .b64 param0;
	st.param.b64 	[param0], %rd19;
	.param .b64 param1;
	st.param.b64 	[param1], %rd20;
	.param .b32 retval0;
	call.uni (retval0), 
	vprintf, 
	(
	param0, 
	param1
	);
	ld.param.b32 	%r107, [retval0];
	} // callseq 21
	add.s32 	%r109, %r139, 6;
	ld.global.u32 	%r110, [%rd25+24];
	st.local.v4.u32 	[%rd2], {%r1, %r1, %r109, %r110};
	{ // callseq 22, 0
	.param .b64 param0;
	st.param.b64 	[param0], %rd19;
	.param .b64 param1;
	st.param.b64 	[param1], %rd20;
	.param .b32 retval0;
	call.uni (retval0), 
	vprintf, 
	(
	param0, 
	param1
	);
	ld.param.b32 	%r111, [retval0];
	} // callseq 22
	add.s32 	%r113, %r139, 7;
	ld.global.u32 	%r114, [%rd25+28];
	st.local.v4.u32 	[%rd2], {%r1, %r1, %r113, %r114};
	{ // callseq 23, 0
	.param .b64 param0;
	st.param.b64 	[param0], %rd19;
	.param .b64 param1;
	st.param.b64 	[param1], %rd20;
	.param .b32 retval0;
	call.uni (retval0), 
	vprintf, 
	(
	param0, 
	param1
	);
	ld.param.b32 	%r115, [retval0];
	} // callseq 23
	add.s32 	%r139, %r139, 8;
$L__BB0_7:
	setp.eq.s32 	%p6, %r8, 0;
	@%p6 bra 	$L__BB0_13;
	and.b32  	%r11, %r19, 3;
	setp.lt.u32 	%p7, %r8, 4;
	@%p7 bra 	$L__BB0_10;
	add.s32 	%r117, %r139, %r2;
	mul.wide.u32 	%rd26, %r117, 4;
	add.s64 	%rd27, %rd1, %rd26;
	ld.global.u32 	%r118, [%rd27];
	st.local.v4.u32 	[%rd2], {%r1, %r1, %r139, %r118};
	mov.u64 	%rd28, $str;
	cvta.global.u64 	%rd29, %rd28;
	add.u64 	%rd30, %SP, 0;
	{ // callseq 24, 0
	.param .b64 param0;
	st.param.b64 	[param0], %rd29;
	.param .b64 param1;
	st.param.b64 	[param1], %rd30;
	.param .b32 retval0;
	call.uni (retval0), 
	vprintf, 
	(
	param0, 
	param1
	);
	ld.param.b32 	%r119, [retval0];
	} // callseq 24
	add.s32 	%r121, %r139, 1;
	cvt.u64.u32 	%rd31, %r2;
	cvt.u64.u32 	%rd32, %r139;
	add.s64 	%rd33, %rd32, %rd31;
	shl.b64 	%rd34, %rd33, 2;
	add.s64 	%rd35, %rd1, %rd34;
	ld.global.u32 	%r122, [%rd35+4];
	st.local.v4.u32 	[%rd2], {%r1, %r1, %r121, %r122};
	{ // callseq 25, 0
	.param .b64 param0;
	st.param.b64 	[param0], %rd29;
	.param .b64 param1;
	st.param.b64 	[param1], %rd30;
	.param .b32 retval0;
	call.uni (retval0), 
	vprintf, 
	(
	param0, 
	param1
	);
	ld.param.b32 	%r123, [retval0];
	} // callseq 25
	add.s32 	%r125, %r139, 2;
	ld.global.u32 	%r126, [%rd35+8];
	st.local.v4.u32 	[%rd2], {%r1, %r1, %r125, %r126};
	{ // callseq 26, 0
	.param .b64 param0;
	st.param.b64 	[param0], %rd29;
	.param .b64 param1;
	st.param.b64 	[param1], %rd30;
	.param .b32 retval0;
	call.uni (retval0), 
	vprintf, 
	(
	param0, 
	param1
	);
	ld.param.b32 	%r127, [retval0];
	} // callseq 26
	add.s32 	%r129, %r139, 3;
	ld.global.u32 	%r130, [%rd35+12];
	st.local.v4.u32 	[%rd2], {%r1, %r1, %r129, %r130};
	{ // callseq 27, 0
	.param .b64 param0;
	st.param.b64 	[param0], %rd29;
	.param .b64 param1;
	st.param.b64 	[param1], %rd30;
	.param .b32 retval0;
	call.uni (retval0), 
	vprintf, 
	(
	param0, 
	param1
	);
	ld.param.b32 	%r131, [retval0];
	} // callseq 27
	add.s32 	%r139, %r139, 4;
$L__BB0_10:
	setp.eq.s32 	%p8, %r11, 0;
	@%p8 bra 	$L__BB0_13;
	add.s32 	%r133, %r139, %r2;
	mul.wide.u32 	%rd36, %r133, 4;
	add.s64 	%rd41, %rd1, %rd36;
	neg.s32 	%r141, %r11;
	mov.u64 	%rd37, $str;
	add.u64 	%rd39, %SP, 0;
$L__BB0_12:
	.pragma "nounroll";
	ld.global.u32 	%r134, [%rd41];
	st.local.v4.u32 	[%rd2], {%r1, %r1, %r139, %r134};
	cvta.global.u64 	%rd38, %rd37;
	{ // callseq 28, 0
	.param .b64 param0;
	st.param.b64 	[param0], %rd38;
	.param .b64 param1;
	st.param.b64 	[param1], %rd39;
	.param .b32 retval0;
	call.uni (retval0), 
	vprintf, 
	(
	param0, 
	param1
	);
	ld.param.b32 	%r135, [retval0];
	} // callseq 28
	add.s32 	%r139, %r139, 1;
	add.s64 	%rd41, %rd41, 4;
	add.s32 	%r141, %r141, 1;
	setp.ne.s32 	%p9, %r141, 0;
	@%p9 bra 	$L__BB0_12;
$L__BB0_13:
	ret;

}
	// .globl	_Z13shortestPathsPiiS_
.visible .entry _Z13shortestPathsPiiS_(
	.param .u64 .ptr .align 1 _Z13shortestPathsPiiS__param_0,
	.param .u32 _Z13shortestPathsPiiS__param_1,
	.param .u64 .ptr .align 1 _Z13shortestPathsPiiS__param_2
)
{
	.reg .pred 	%p<71>;
	.reg .b16 	%rs<30>;
	.reg .b32 	%r<313>;
	.reg .b64 	%rd<137>;

	ld.param.u64 	%rd33, [_Z13shortestPathsPiiS__param_0];
	ld.param.u32 	%r94, [_Z13shortestPathsPiiS__param_1];
	ld.param.u64 	%rd34, [_Z13shortestPathsPiiS__param_2];
	cvta.to.global.u64 	%rd1, %rd33;
	cvta.to.global.u64 	%rd2, %rd34;
	mov.u32 	%r1, %tid.x;
	cvt.s64.s32 	%rd3, %r94;
	{ // callseq 29, 0
	.param .b64 param0;
	st.param.b64 	[param0], %rd3;
	.param .b64 retval0;
	call.uni (retval0), 
	malloc, 
	(
	param0
	);
	ld.param.b64 	%rd35, [retval0];
	} // callseq 29
	setp.lt.s32 	%p1, %r94, 1;
	@%p1 bra 	$L__BB1_13;
	add.s32 	%r96, %r94, -1;
	and.b32  	%r2, %r94, 15;
	setp.lt.u32 	%p2, %r96, 15;
	mov.b32 	%r273, 0;
	@%p2 bra 	$L__BB1_4;
	and.b32  	%r273, %r94, 2147483632;
	mov.b32 	%r271, 0;
$L__BB1_3:
	.pragma "nounroll";
	cvt.u64.u32 	%rd36, %r271;
	add.s64 	%rd37, %rd35, %rd36;
	mov.b16 	%rs1, 0;
	st.u8 	[%rd37], %rs1;
	st.u8 	[%rd37+1], %rs1;
	st.u8 	[%rd37+2], %rs1;
	st.u8 	[%rd37+3], %rs1;
	st.u8 	[%rd37+4], %rs1;
	st.u8 	[%rd37+5], %rs1;
	st.u8 	[%rd37+6], %rs1;
	st.u8 	[%rd37+7], %rs1;
	st.u8 	[%rd37+8], %rs1;
	st.u8 	[%rd37+9], %rs1;
	st.u8 	[%rd37+10], %rs1;
	st.u8 	[%rd37+11], %rs1;
	st.u8 	[%rd37+12], %rs1;
	st.u8 	[%rd37+13], %rs1;
	st.u8 	[%rd37+14], %rs1;
	st.u8 	[%rd37+15], %rs1;
	add.s32 	%r271, %r271, 16;
	setp.ne.s32 	%p3, %r271, %r273;
	@%p3 bra 	$L__BB1_3;
$L__BB1_4:
	setp.eq.s32 	%p4, %r2, 0;
	@%p4 bra 	$L__BB1_13;
	and.b32  	%r7, %r94, 7;
	setp.lt.u32 	%p5, %r2, 8;
	@%p5 bra 	$L__BB1_7;
	cvt.u64.u32 	%rd38, %r273;
	add.s64 	%rd39, %rd35, %rd38;
	mov.b16 	%rs2, 0;
	st.u8 	[%rd39], %rs2;
	st.u8 	[%rd39+1], %rs2;
	st.u8 	[%rd39+2], %rs2;
	st.u8 	[%rd39+3], %rs2;
	st.u8 	[%rd39+4], %rs2;
	st.u8 	[%rd39+5], %rs2;
	st.u8 	[%rd39+6], %rs2;
	st.u8 	[%rd39+7], %rs2;
	add.s32 	%r273, %r273, 8;
$L__BB1_7:
	setp.eq.s32 	%p6, %r7, 0;
	@%p6 bra 	$L__BB1_13;
	and.b32  	%r10, %r94, 3;
	setp.lt.u32 	%p7, %r7, 4;
	@%p7 bra 	$L__BB1_10;
	cvt.u64.u32 	%rd40, %r273;
	add.s64 	%rd41, %rd35, %rd40;
	mov.b16 	%rs3, 0;
	st.u8 	[%rd41], %rs3;
	st.u8 	[%rd41+1], %rs3;
	st.u8 	[%rd41+2], %rs3;
	st.u8 	[%rd41+3], %rs3;
	add.s32 	%r273, %r273, 4;
$L__BB1_10:
	setp.eq.s32 	%p8, %r10, 0;
	@%p8 bra 	$L__BB1_13;
	mov.b32 	%r276, 0;
$L__BB1_12:
	.pragma "nounroll";
	cvt.u64.u32 	%rd42, %r273;
	add.s64 	%rd43, %rd35, %rd42;
	mov.b16 	%rs4, 0;
	st.u8 	[%rd43], %rs4;
	add.s32 	%r273, %r273, 1;
	add.s32 	%r276, %r276, 1;
	setp.ne.s32 	%p9, %r276, %r10;
	@%p9 bra 	$L__BB1_12;
$L__BB1_13:
	setp.lt.s32 	%p10, %r94, 1;
	cvt.u64.u32 	%rd44, %r1;
	add.s64 	%rd45, %rd35, %rd44;
	mov.b16 	%rs5, 1;
	st.u8 	[%rd45], %rs5;
	shl.b64 	%rd46, %rd3, 2;
	{ // callseq 30, 0
	.param .b64 param0;
	st.param.b64 	[param0], %rd46;
	.param .b64 retval0;
	call.uni (retval0), 
	malloc, 
	(
	param0
	);
	ld.param.b64 	%rd47, [retval0];
	} // callseq 30
	@%p10 bra 	$L__BB1_63;
	mul.lo.s32 	%r17, %r94, %r1;
	add.s32 	%r18, %r94, -1;
	and.b32  	%r19, %r94, 15;
	setp.lt.u32 	%p11, %r18, 15;
	mov.b32 	%r277, 0;
	@%p11 bra 	$L__BB1_17;
	and.b32  	%r277, %r94, 2147483632;
	mov.b32 	%r282, 0;
$L__BB1_16:
	.pragma "nounroll";
	add.s32 	%r101, %r282, %r17;
	mul.wide.u32 	%rd48, %r101, 4;
	add.s64 	%rd49, %rd1, %rd48;
	ld.global.u32 	%r102, [%rd49];
	mul.wide.u32 	%rd50, %r282, 4;
	add.s64 	%rd51, %rd47, %rd50;
	st.u32 	[%rd51], %r102;
	ld.global.u32 	%r103, [%rd49+4];
	st.u32 	[%rd51+4], %r103;
	ld.global.u32 	%r104, [%rd49+8];
	st.u32 	[%rd51+8], %r104;
	ld.global.u32 	%r105, [%rd49+12];
	st.u32 	[%rd51+12], %r105;
	ld.global.u32 	%r106, [%rd49+16];
	st.u32 	[%rd51+16], %r106;
	ld.global.u32 	%r107, [%rd49+20];
	st.u32 	[%rd51+20], %r107;
	ld.global.u32 	%r108, [%rd49+24];
	st.u32 	[%rd51+24], %r108;
	ld.global.u32 	%r109, [%rd49+28];
	st.u32 	[%rd51+28], %r109;
	ld.global.u32 	%r110, [%rd49+32];
	st.u32 	[%rd51+32], %r110;
	ld.global.u32 	%r111, [%rd49+36];
	st.u32 	[%rd51+36], %r111;
	ld.global.u32 	%r112, [%rd49+40];
	st.u32 	[%rd51+40], %r112;
	ld.global.u32 	%r113, [%rd49+44];
	st.u32 	[%rd51+44], %r113;
	ld.global.u32 	%r114, [%rd49+48];
	st.u32 	[%rd51+48], %r114;
	ld.global.u32 	%r115, [%rd49+52];
	st.u32 	[%rd51+52], %r115;
	ld.global.u32 	%r116, [%rd49+56];
	st.u32 	[%rd51+56], %r116;
	ld.global.u32 	%r117, [%rd49+60];
	st.u32 	[%rd51+60], %r117;
	add.s32 	%r282, %r282, 16;
	setp.eq.s32 	%p12, %r282, %r277;
	@%p12 bra 	$L__BB1_17;
	bra.uni 	$L__BB1_16;
$L__BB1_17:
	setp.eq.s32 	%p13, %r19, 0;
	@%p13 bra 	$L__BB1_26;
	and.b32  	%r22, %r94, 7;
	setp.lt.u32 	%p14, %r19, 8;
	@%p14 bra 	$L__BB1_20;
	add.s32 	%r118, %r277, %r17;
	mul.wide.u32 	%rd52, %r118, 4;
	add.s64 	%rd53, %rd1, %rd52;
	ld.global.u32 	%r119, [%rd53];
	cvt.u64.u32 	%rd54, %r277;
	mul.wide.u32 	%rd55, %r277, 4;
	add.s64 	%rd56, %rd47, %rd55;
	st.u32 	[%rd56], %r119;
	cvt.u64.u32 	%rd57, %r17;
	add.s64 	%rd58, %rd54, %rd57;
	shl.b64 	%rd59, %rd58, 2;
	add.s64 	%rd60, %rd1, %rd59;
	ld.global.u32 	%r120, [%rd60+4];
	st.u32 	[%rd56+4], %r120;
	ld.global.u32 	%r121, [%rd60+8];
	st.u32 	[%rd56+8], %r121;
	ld.global.u32 	%r122, [%rd60+12];
	st.u32 	[%rd56+12], %r122;
	ld.global.u32 	%r123, [%rd60+16];
	st.u32 	[%rd56+16], %r123;
	ld.global.u32 	%r124, [%rd60+20];
	st.u32 	[%rd56+20], %r124;
	ld.global.u32 	%r125, [%rd60+24];
	st.u32 	[%rd56+24], %r125;
	ld.global.u32 	%r126, [%rd60+28];
	st.u32 	[%rd56+28], %r126;
	add.s32 	%r277, %r277, 8;
$L__BB1_20:
	setp.eq.s32 	%p15, %r22, 0;
	@%p15 bra 	$L__BB1_26;
	and.b32  	%r25, %r94, 3;
	setp.lt.u32 	%p16, %r22, 4;
	@%p16 bra 	$L__BB1_23;
	add.s32 	%r127, %r277, %r17;
	mul.wide.u32 	%rd61, %r127, 4;
	add.s64 	%rd62, %rd1, %rd61;
	ld.global.u32 	%r128, [%rd62];
	cvt.u64.u32 	%rd63, %r277;
	mul.wide.u32 	%rd64, %r277, 4;
	add.s64 	%rd65, %rd47, %rd64;
	st.u32 	[%rd65], %r128;
	cvt.u64.u32 	%rd66, %r17;
	add.s64 	%rd67, %rd63, %rd66;
	shl.b64 	%rd68, %rd67, 2;
	add.s64 	%rd69, %rd1, %rd68;
	ld.global.u32 	%r129, [%rd69+4];
	st.u32 	[%rd65+4], %r129;
	ld.global.u32 	%r130, [%rd69+8];
	st.u32 	[%rd65+8], %r130;
	ld.global.u32 	%r131, [%rd69+12];
	st.u32 	[%rd65+12], %r131;
	add.s32 	%r277, %r277, 4;
$L__BB1_23:
	setp.eq.s32 	%p17, %r25, 0;
	@%p17 bra 	$L__BB1_26;
	mov.b32 	%r281, 0;
$L__BB1_25:
	.pragma "nounroll";
	add.s32 	%r133, %r277, %r17;
	mul.wide.u32 	%rd70, %r133, 4;
	add.s64 	%rd71, %rd1, %rd70;
	ld.global.u32 	%r134, [%rd71];
	mul.wide.u32 	%rd72, %r277, 4;
	add.s64 	%rd73, %rd47, %rd72;
	st.u32 	[%rd73], %r134;
	add.s32 	%r277, %r277, 1;
	add.s32 	%r281, %r281, 1;
	setp.ne.s32 	%p18, %r281, %r25;
	@%p18 bra 	$L__BB1_25;
$L__BB1_26:
	and.b32  	%r32, %r94, 7;
	and.b32  	%r33, %r94, 3;
	bra.uni 	$L__BB1_48;
$L__BB1_27:
	setp.eq.s32 	%p58, %r32, 0;
	@%p58 bra 	$L__BB1_48;
	add.s32 	%r231, %r32, -1;
	setp.lt.u32 	%p59, %r231, 3;
	@%p59 bra 	$L__BB1_38;
	cvt.u64.u32 	%rd6, %r284;
	add.s64 	%rd7, %rd35, %rd6;
	ld.u8 	%rs23, [%rd7];
	setp.eq.s16 	%p60, %rs23, 1;
	mul.wide.u32 	%rd111, %r284, 4;
	add.s64 	%rd8, %rd47, %rd111;
	@%p60 bra 	$L__BB1_31;
	add.s32 	%r232, %r284, %r80;
	mul.wide.u32 	%rd112, %r232, 4;
	add.s64 	%rd113, %rd1, %rd112;
	ld.global.u32 	%r233, [%rd113];
	ld.u32 	%r234, [%rd8];
	ld.u32 	%r235, [%rd18];
	add.s32 	%r236, %r235, %r233;
	min.s32 	%r237, %r234, %r236;
	st.u32 	[%rd8], %r237;
$L__BB1_31:
	ld.u8 	%rs24, [%rd7+1];
	setp.eq.s16 	%p61, %rs24, 1;
	cvt.u64.u32 	%rd114, %r80;
	add.s64 	%rd115, %rd6, %rd114;
	shl.b64 	%rd116, %rd115, 2;
	add.s64 	%rd9, %rd1, %rd116;
	@%p61 bra 	$L__BB1_33;
	ld.global.u32 	%r238, [%rd9+4];
	ld.u32 	%r239, [%rd8+4];
	ld.u32 	%r240, [%rd18];
	add.s32 	%r241, %r240, %r238;
	min.s32 	%r242, %r239, %r241;
	st.u32 	[%rd8+4], %r242;
$L__BB1_33:
	ld.u8 	%rs25, [%rd7+2];
	setp.eq.s16 	%p62, %rs25, 1;
	@%p62 bra 	$L__BB1_35;
	ld.global.u32 	%r243, [%rd9+8];
	ld.u32 	%r244, [%rd8+8];
	ld.u32 	%r245, [%rd18];
	add.s32 	%r246, %r245, %r243;
	min.s32 	%r247, %r244, %r246;
	st.u32 	[%rd8+8], %r247;
$L__BB1_35:
	ld.u8 	%rs26, [%rd7+3];
	setp.eq.s16 	%p63, %rs26, 1;
	@%p63 bra 	$L__BB1_37;
	ld.global.u32 	%r248, [%rd9+12];
	ld.u32 	%r249, [%rd8+12];
	ld.u32 	%r250, [%rd18];
	add.s32 	%r251, %r250, %r248;
	min.s32 	%r252, %r249, %r251;
	st.u32 	[%rd8+12], %r252;
$L__BB1_37:
	add.s32 	%r284, %r284, 4;
$L__BB1_38:
	setp.eq.s32 	%p64, %r33, 0;
	@%p64 bra 	$L__BB1_48;
	setp.eq.s32 	%p65, %r33, 1;
	@%p65 bra 	$L__BB1_45;
	cvt.u64.u32 	%rd10, %r284;
	add.s64 	%rd11, %rd35, %rd10;
	ld.u8 	%rs27, [%rd11];
	setp.eq.s16 	%p66, %rs27, 1;
	@%p66 bra 	$L__BB1_42;
	add.s32 	%r253, %r284, %r80;
	mul.wide.u32 	%rd117, %r253, 4;
	add.s64 	%rd118, %rd1, %rd117;
	ld.global.u32 	%r254, [%rd118];
	shl.b64 	%rd119, %rd10, 2;
	add.s64 	%rd120, %rd47, %rd119;
	ld.u32 	%r255, [%rd120];
	ld.u32 	%r256, [%rd18];
	add.s32 	%r257, %r256, %r254;
	min.s32 	%r258, %r255, %r257;
	st.u32 	[%rd120], %r258;
$L__BB1_42:
	ld.u8 	%rs28, [%rd11+1];
	setp.eq.s16 	%p67, %rs28, 1;
	@%p67 bra 	$L__BB1_44;
	cvt.u64.u32 	%rd121, %r80;
	add.s64 	%rd122, %rd10, %rd121;
	shl.b64 	%rd123, %rd122, 2;
	add.s64 	%rd124, %rd1, %rd123;
	ld.global.u32 	%r259, [%rd124+4];
	shl.b64 	%rd125, %rd10, 2;
	add.s64 	%rd126, %rd47, %rd125;
	ld.u32 	%r260, [%rd126+4];
	ld.u32 	%r261, [%rd18];
	add.s32 	%r262, %r261, %r259;
	min.s32 	%r263, %r260, %r262;
	st.u32 	[%rd126+4], %r263;
$L__BB1_44:
	add.s32 	%r284, %r284, 2;
$L__BB1_45:
	and.b32  	%r264, %r94, 1;
	setp.eq.b32 	%p68, %r264, 1;
	not.pred 	%p69, %p68;
	@%p69 bra 	$L__BB1_48;
	cvt.u64.u32 	%rd127, %r284;
	add.s64 	%rd128, %rd35, %rd127;
	ld.u8 	%rs29, [%rd128];
	setp.eq.s16 	%p70, %rs29, 1;
	@%p70 bra 	$L__BB1_48;
	add.s32 	%r265, %r284, %r80;
	mul.wide.u32 	%rd129, %r265, 4;
	add.s64 	%rd130, %rd1, %rd129;
	ld.global.u32 	%r266, [%rd130];
	mul.wide.u32 	%rd131, %r284, 4;
	add.s64 	%rd132, %rd47, %rd131;
	ld.u32 	%r267, [%rd132];
	ld.u32 	%r268, [%rd18];
	add.s32 	%r269, %r268, %r266;
	min.s32 	%r270, %r267, %r269;
	st.u32 	[%rd132], %r270;
$L__BB1_48:
	mov.b32 	%r286, 0;
$L__BB1_49:
	cvt.u64.u32 	%rd74, %r286;
	add.s64 	%rd75, %rd35, %rd74;
	ld.u8 	%rs6, [%rd75];
	setp.ne.s16 	%p19, %rs6, 0;
	@%p19 bra 	$L__BB1_50;
	bra.uni 	$L__BB1_64;
$L__BB1_50:
	add.s32 	%r286, %r286, 1;
	setp.ne.s32 	%p20, %r286, %r94;
	@%p20 bra 	$L__BB1_49;
	setp.lt.u32 	%p21, %r18, 15;
	mov.b32 	%r309, 0;
	@%p21 bra 	$L__BB1_54;
	and.b32  	%r309, %r94, 2147483632;
	neg.s32 	%r308, %r309;
	add.s64 	%rd134, %rd47, 32;
	mul.wide.u32 	%rd76, %r17, 4;
	add.s64 	%rd77, %rd76, %rd2;
	add.s64 	%rd133, %rd77, 32;
$L__BB1_53:
	.pragma "nounroll";
	ld.u32 	%r137, [%rd134+-32];
	st.global.u32 	[%rd133+-32], %r137;
	ld.u32 	%r138, [%rd134+-28];
	st.global.u32 	[%rd133+-28], %r138;
	ld.u32 	%r139, [%rd134+-24];
	st.global.u32 	[%rd133+-24], %r139;
	ld.u32 	%r140, [%rd134+-20];
	st.global.u32 	[%rd133+-20], %r140;
	ld.u32 	%r141, [%rd134+-16];
	st.global.u32 	[%rd133+-16], %r141;
	ld.u32 	%r142, [%rd134+-12];
	st.global.u32 	[%rd133+-12], %r142;
	ld.u32 	%r143, [%rd134+-8];
	st.global.u32 	[%rd133+-8], %r143;
	ld.u32 	%r144, [%rd134+-4];
	st.global.u32 	[%rd133+-4], %r144;
	ld.u32 	%r145, [%rd134];
	st.global.u32 	[%rd133], %r145;
	ld.u32 	%r146, [%rd134+4];
	st.global.u32 	[%rd133+4], %r146;
	ld.u32 	%r147, [%rd134+8];
	st.global.u32 	[%rd133+8], %r147;
	ld.u32 	%r148, [%rd134+12];
	st.global.u32 	[%rd133+12], %r148;
	ld.u32 	%r149, [%rd134+16];
	st.global.u32 	[%rd133+16], %r149;
	ld.u32 	%r150, [%rd134+20];
	st.global.u32 	[%rd133+20], %r150;
	ld.u32 	%r151, [%rd134+24];
	st.global.u32 	[%rd133+24], %r151;
	ld.u32 	%r152, [%rd134+28];
	st.global.u32 	[%rd133+28], %r152;
	add.s32 	%r308, %r308, 16;
	add.s64 	%rd134, %rd134, 64;
	add.s64 	%rd133, %rd133, 64;
	setp.ne.s32 	%p22, %r308, 0;
	@%p22 bra 	$L__BB1_53;
$L__BB1_54:
	setp.eq.s32 	%p23, %r19, 0;
	@%p23 bra 	$L__BB1_63;
	setp.lt.u32 	%p24, %r19, 8;
	@%p24 bra 	$L__BB1_57;
	cvt.u64.u32 	%rd78, %r309;
	mul.wide.u32 	%rd79, %r309, 4;
	add.s64 	%rd80, %rd47, %rd79;
	ld.u32 	%r153, [%rd80];
	add.s32 	%r154, %r309, %r17;
	mul.wide.u32 	%rd81, %r154, 4;
	add.s64 	%rd82, %rd2, %rd81;
	st.global.u32 	[%rd82], %r153;
	ld.u32 	%r155, [%rd80+4];
	cvt.u64.u32 	%rd83, %r17;
	add.s64 	%rd84, %rd78, %rd83;
	shl.b64 	%rd85, %rd84, 2;
	add.s64 	%rd86, %rd2, %rd85;
	st.global.u32 	[%rd86+4], %r155;
	ld.u32 	%r156, [%rd80+8];
	st.global.u32 	[%rd86+8], %r156;
	ld.u32 	%r157, [%rd80+12];
	st.global.u32 	[%rd86+12], %r157;
	ld.u32 	%r158, [%rd80+16];
	st.global.u32 	[%rd86+16], %r158;
	ld.u32 	%r159, [%rd80+20];
	st.global.u32 	[%rd86+20], %r159;
	ld.u32 	%r160, [%rd80+24];
	st.global.u32 	[%rd86+24], %r160;
	ld.u32 	%r161, [%rd80+28];
	st.global.u32 	[%rd86+28], %r161;
	add.s32 	%r309, %r309, 8;
$L__BB1_57:
	setp.eq.s32 	%p25, %r32, 0;
	@%p25 bra 	$L__BB1_63;
	setp.lt.u32 	%p26, %r32, 4;
	@%p26 bra 	$L__BB1_60;
	cvt.u64.u32 	%rd87, %r309;
	mul.wide.u32 	%rd88, %r309, 4;
	add.s64 	%rd89, %rd47, %rd88;
	ld.u32 	%r162, [%rd89];
	add.s32 	%r163, %r309, %r17;
	mul.wide.u32 	%rd90, %r163, 4;
	add.s64 	%rd91, %rd2, %rd90;
	st.global.u32 	[%rd91], %r162;
	ld.u32 	%r164, [%rd89+4];
	cvt.u64.u32 	%rd92, %r17;
	add.s64 	%rd93, %rd87, %rd92;
	shl.b64 	%rd94, %rd93, 2;
	add.s64 	%rd95, %rd2, %rd94;
	st.global.u32 	[%rd95+4], %r164;
	ld.u32 	%r165, [%rd89+8];
	st.global.u32 	[%rd95+8], %r165;
	ld.u32 	%r166, [%rd89+12];
	st.global.u32 	[%rd95+12], %r166;
	add.s32 	%r309, %r309, 4;
$L__BB1_60:
	setp.eq.s32 	%p27, %r33, 0;
	@%p27 bra 	$L__BB1_63;
	add.s32 	%r167, %r309, %r17;
	mul.wide.u32 	%rd96, %r167, 4;
	add.s64 	%rd136, %rd2, %rd96;
	mul.wide.u32 	%rd97, %r309, 4;
	add.s64 	%rd135, %rd47, %rd97;
	neg.s32 	%r312, %r33;
$L__BB1_62:
	.pragma "nounroll";
	ld.u32 	%r168, [%rd135];
	st.global.u32 	[%rd136], %r168;
	add.s64 	%rd136, %rd136, 4;
	add.s64 	%rd135, %rd135, 4;
	add.s32 	%r312, %r312, 1;
	setp.ne.s32 	%p28, %r312, 0;
	@%p28 bra 	$L__BB1_62;
$L__BB1_63:
	{ // callseq 31, 0
	.param .b64 param0;
	st.param.b64 	[param0], %rd35;
	call.uni 
	free, 
	(
	param0
	);
	} // callseq 31
	{ // callseq 32, 0
	.param .b64 param0;
	st.param.b64 	[param0], %rd47;
	call.uni 
	free, 
	(
	param0
	);
	} // callseq 32
	ret;
$L__BB1_64:
	setp.lt.u32 	%p29, %r18, 3;
	mov.b32 	%r290, 999999999;
	mov.b32 	%r299, 0;
	mov.u32 	%r291, %r1;
	@%p29 bra 	$L__BB1_75;
	mov.b32 	%r290, 999999999;
	mov.b32 	%r287, 0;
	mov.u32 	%r291, %r1;
$L__BB1_66:
	cvt.u64.u32 	%rd98, %r287;
	add.s64 	%rd14, %rd35, %rd98;
	ld.u8 	%rs7, [%rd14];
	setp.eq.s16 	%p30, %rs7, 1;
	mul.wide.u32 	%rd99, %r287, 4;
	add.s64 	%rd15, %rd47, %rd99;
	@%p30 bra 	$L__BB1_68;
	ld.u32 	%r174, [%rd15];
	setp.lt.s32 	%p31, %r174, %r290;
	min.s32 	%r290, %r174, %r290;
	selp.b32 	%r291, %r287, %r291, %p31;
$L__BB1_68:
	ld.u8 	%rs8, [%rd14+1];
	setp.eq.s16 	%p32, %rs8, 1;
	@%p32 bra 	$L__BB1_70;
	add.s32 	%r175, %r287, 1;
	ld.u32 	%r176, [%rd15+4];
	setp.lt.s32 	%p33, %r176, %r290;
	min.s32 	%r290, %r176, %r290;
	selp.b32 	%r291, %r175, %r291, %p33;
$L__BB1_70:
	ld.u8 	%rs9, [%rd14+2];
	setp.eq.s16 	%p34, %rs9, 1;
	@%p34 bra 	$L__BB1_72;
	add.s32 	%r177, %r287, 2;
	ld.u32 	%r178, [%rd15+8];
	setp.lt.s32 	%p35, %r178, %r290;
	min.s32 	%r290, %r178, %r290;
	selp.b32 	%r291, %r177, %r291, %p35;
$L__BB1_72:
	ld.u8 	%rs10, [%rd14+3];
	setp.eq.s16 	%p36, %rs10, 1;
	@%p36 bra 	$L__BB1_74;
	add.s32 	%r179, %r287, 3;
	ld.u32 	%r180, [%rd15+12];
	setp.lt.s32 	%p37, %r180, %r290;
	min.s32 	%r290, %r180, %r290;
	selp.b32 	%r291, %r179, %r291, %p37;
$L__BB1_74:
	add.s32 	%r287, %r287, 4;
	and.b32  	%r299, %r94, 2147483644;
	setp.ne.s32 	%p38, %r287, %r299;
	@%p38 bra 	$L__BB1_66;
$L__BB1_75:
	setp.eq.s32 	%p39, %r33, 0;
	@%p39 bra 	$L__BB1_84;
	cvt.u64.u32 	%rd100, %r299;
	add.s64 	%rd16, %rd35, %rd100;
	ld.u8 	%rs11, [%rd16];
	setp.eq.s16 	%p40, %rs11, 1;
	mul.wide.u32 	%rd101, %r299, 4;
	add.s64 	%rd17, %rd47, %rd101;
	@%p40 bra 	$L__BB1_78;
	ld.u32 	%r181, [%rd17];
	setp.lt.s32 	%p41, %r181, %r290;
	min.s32 	%r290, %r181, %r290;
	selp.b32 	%r291, %r299, %r291, %p41;
$L__BB1_78:
	setp.eq.s32 	%p42, %r33, 1;
	@%p42 bra 	$L__BB1_84;
	ld.u8 	%rs12, [%rd16+1];
	setp.eq.s16 	%p43, %rs12, 1;
	@%p43 bra 	$L__BB1_81;
	ld.u32 	%r182, [%rd17+4];
	setp.lt.s32 	%p44, %r182, %r290;
	min.s32 	%r290, %r182, %r290;
	add.s32 	%r183, %r299, 1;
	selp.b32 	%r291, %r183, %r291, %p44;
$L__BB1_81:
	setp.eq.s32 	%p45, %r33, 2;
	@%p45 bra 	$L__BB1_84;
	ld.u8 	%rs13, [%rd16+2];
	setp.eq.s16 	%p46, %rs13, 1;
	@%p46 bra 	$L__BB1_84;
	ld.u32 	%r184, [%rd17+8];
	setp.lt.s32 	%p47, %r184, %r290;
	add.s32 	%r185, %r299, 2;
	selp.b32 	%r291, %r185, %r291, %p47;
$L__BB1_84:
	setp.lt.u32 	%p48, %r18, 7;
	cvt.u64.u32 	%rd102, %r291;
	add.s64 	%rd103, %rd35, %rd102;
	mov.b16 	%rs14, 1;
	st.u8 	[%rd103], %rs14;
	mul.lo.s32 	%r80, %r291, %r94;
	mul.wide.u32 	%rd104, %r291, 4;
	add.s64 	%rd18, %rd47, %rd104;
	mov.b32 	%r284, 0;
	@%p48 bra 	$L__BB1_27;
	mov.b32 	%r307, 0;
$L__BB1_86:
	.pragma "nounroll";
	cvt.u64.u32 	%rd19, %r307;
	add.s64 	%rd20, %rd35, %rd19;
	ld.u8 	%rs15, [%rd20];
	setp.eq.s16 	%p49, %rs15, 1;
	mul.wide.u32 	%rd105, %r307, 4;
	add.s64 	%rd21, %rd47, %rd105;
	@%p49 bra 	$L__BB1_88;
	cvt.u32.u64 	%r188, %rd19;
	add.s32 	%r189, %r188, %r80;
	mul.wide.u32 	%rd106, %r189, 4;
	add.s64 	%rd107, %rd1, %rd106;
	ld.global.u32 	%r190, [%rd107];
	ld.u32 	%r191, [%rd21];
	ld.u32 	%r192, [%rd18];
	add.s32 	%r193, %r192, %r190;
	min.s32 	%r194, %r191, %r193;
	st.u32 	[%rd21], %r194;
$L__BB1_88:
	ld.u8 	%rs16, [%rd20+1];
	setp.eq.s16 	%p50, %rs16, 1;
	cvt.u64.u32 	%rd108, %r80;
	add.s64 	%rd109, %rd19, %rd108;
	shl.b64 	%rd110, %rd109, 2;
	add.s64 	%rd22, %rd1, %rd110;
	@%p50 bra 	$L__BB1_90;
	ld.global.u32 	%r195, [%rd22+4];
	ld.u32 	%r196, [%rd21+4];
	ld.u32 	%r197, [%rd18];
	add.s32 	%r198, %r197, %r195;
	min.s32 	%r199, %r196, %r198;
	st.u32 	[%rd21+4], %r199;
$L__BB1_90:
	ld.u8 	%rs17, [%rd20+2];
	setp.eq.s16 	%p51, %rs17, 1;
	@%p51 bra 	$L__BB1_92;
	ld.global.u32 	%r200, [%rd22+8];
	ld.u32 	%r201, [%rd21+8];
	ld.u32 	%r202, [%rd18];
	add.s32 	%r203, %r202, %r200;
	min.s32 	%r204, %r201, %r203;
	st.u32 	[%rd21+8], %r204;
$L__BB1_92:
	ld.u8 	%rs18, [%rd20+3];
	setp.eq.s16 	%p52, %rs18, 1;
	@%p52 bra 	$L__BB1_94;
	ld.global.u32 	%r205, [%rd22+12];
	ld.u32 	%r206, [%rd21+12];
	ld.u32 	%r207, [%rd18];
	add.s32 	%r208, %r207, %r205;
	min.s32 	%r209, %r206, %r208;
	st.u32 	[%rd21+12], %r209;
$L__BB1_94:
	ld.u8 	%rs19, [%rd20+4];
	setp.eq.s16 	%p53, %rs19, 1;
	@%p53 bra 	$L__BB1_96;
	ld.global.u32 	%r210, [%rd22+16];
	ld.u32 	%r211, [%rd21+16];
	ld.u32 	%r212, [%rd18];
	add.s32 	%r213, %r212, %r210;
	min.s32 	%r214, %r211, %r213;
	st.u32 	[%rd21+16], %r214;
$L__BB1_96:
	ld.u8 	%rs20, [%rd20+5];
	setp.eq.s16 	%p54, %rs20, 1;
	@%p54 bra 	$L__BB1_98;
	ld.global.u32 	%r215, [%rd22+20];
	ld.u32 	%r216, [%rd21+20];
	ld.u32 	%r217, [%rd18];
	add.s32 	%r218, %r217, %r215;
	min.s32 	%r219, %r216, %r218;
	st.u32 	[%rd21+20], %r219;
$L__BB1_98:
	ld.u8 	%rs21, [%rd20+6];
	setp.eq.s16 	%p55, %rs21, 1;
	@%p55 bra 	$L__BB1_100;
	ld.global.u32 	%r220, [%rd22+24];
	ld.u32 	%r221, [%rd21+24];
	ld.u32 	%r222, [%rd18];
	add.s32 	%r223, %r222, %r220;
	min.s32 	%r224, %r221, %r223;
	st.u32 	[%rd21+24], %r224;
$L__BB1_100:
	ld.u8 	%rs22, [%rd20+7];
	setp.eq.s16 	%p56, %rs22, 1;
	@%p56 bra 	$L__BB1_102;
	ld.global.u32 	%r225, [%rd22+28];
	ld.u32 	%r226, [%rd21+28];
	ld.u32 	%r227, [%rd18];
	add.s32 	%r228, %r227, %r225;
	min.s32 	%r229, %r226, %r228;
	st.u32 	[%rd21+28], %r229;
$L__BB1_102:
	cvt.u32.u64 	%r230, %rd19;
	add.s32 	%r307, %r230, 8;
	and.b32  	%r284, %r94, 2147483640;
	setp.eq.s32 	%p57, %r307, %r284;
	@%p57 bra 	$L__BB1_27;
	bra.uni 	$L__BB1_86;

}


// ===== COMPILED SASS (sm_100) =====

	.target	sm_100

	.elftype	@"ET_EXEC"


//--------------------- .note.nv.tkinfo           --------------------------
	.section	.note.nv.tkinfo,"",@"SHT_NOTE"
	.sectionflags	@"SHF_NOTE_NV_TKINFO"
	.tkinfo
        /*0018*/ 	.word	0x00000002
        /*0030*/ 	.string	""
        /*0030*/ 	.string	"ptxas"
        /*0030*/ 	.string	"Cuda compilation tools, release 13.0, V13.0.88"
        /*0030*/ 	.string	"Build cuda_13.0.r13.0/compiler.36424714_0"
        /*0030*/ 	.string	"-arch sm_100 -m 64 "



//--------------------- .note.nv.cuinfo           --------------------------
	.section	.note.nv.cuinfo,"",@"SHT_NOTE"
	.sectionflags	@"SHF_NOTE_NV_CUINFO"
        /*0018*/ 	.short	0x0002
        /*001a*/ 	.short	0x0064
        /*001c*/ 	.short	0x0082
	.zero		2


//--------------------- .nv.info                  --------------------------
	.section	.nv.info,"",@"SHT_CUDA_INFO"
	.align	4


	//----- nvinfo : EIATTR_REGCOUNT
	.align		4
        /*0000*/ 	.byte	0x04, 0x2f
        /*0002*/ 	.short	(.L_2 - .L_1)
	.align		4
.L_1:
        /*0004*/ 	.word	index@(_Z20printThreadMatrixRowPii)
        /*0008*/ 	.word	0x00000020


	//----- nvinfo : EIATTR_FRAME_SIZE
	.align		4
.L_2:
        /*000c*/ 	.byte	0x04, 0x11
        /*000e*/ 	.short	(.L_4 - .L_3)
	.align		4
.L_3:
        /*0010*/ 	.word	index@(_Z20printThreadMatrixRowPii)
        /*0014*/ 	.word	0x00000010


	//----- nvinfo : EIATTR_REGCOUNT
	.align		4
.L_4:
        /*0018*/ 	.byte	0x04, 0x2f
        /*001a*/ 	.short	(.L_6 - .L_5)
	.align		4
.L_5:
        /*001c*/ 	.word	index@(_Z13shortestPathsPiiS_)
        /*0020*/ 	.word	0x0000001e


	//----- nvinfo : EIATTR_FRAME_SIZE
	.align		4
.L_6:
        /*0024*/ 	.byte	0x04, 0x11
        /*0026*/ 	.short	(.L_8 - .L_7)
	.align		4
.L_7:
        /*0028*/ 	.word	index@(_Z13shortestPathsPiiS_)
        /*002c*/ 	.word	0x00000000


	//----- nvinfo : EIATTR_MIN_STACK_SIZE
	.align		4
.L_8:
        /*0030*/ 	.byte	0x04, 0x12
        /*0032*/ 	.short	(.L_10 - .L_9)
	.align		4
.L_9:
        /*0034*/ 	.word	index@(_Z13shortestPathsPiiS_)
        /*0038*/ 	.word	0x00000000


	//----- nvinfo : EIATTR_MIN_STACK_SIZE
	.align		4
.L_10:
        /*003c*/ 	.byte	0x04, 0x12
        /*003e*/ 	.short	(.L_12 - .L_11)
	.align		4
.L_11:
        /*0040*/ 	.word	index@(_Z20printThreadMatrixRowPii)
        /*0044*/ 	.word	0x00000010
.L_12:


//--------------------- .nv.compat                --------------------------
	.section	.nv.compat,"",@"SHT_CUDA_COMPAT_INFO"
	.align	4
        /*0000*/ 	.byte	0x02, 0x09, 0x00, 0x00, 0x02, 0x02, 0x01, 0x00, 0x02, 0x05, 0x05, 0x00, 0x03, 0x07, 0x01, 0x01
        /*0010*/ 	.byte	0x02, 0x03, 0x00, 0x00, 0x02, 0x06, 0x01, 0x00, 0x04, 0x0b, 0x08, 0x00, 0x09, 0x00, 0x00, 0x00
        /*0020*/ 	.byte	0x00, 0x00, 0x00, 0x00


//--------------------- .nv.info._Z13shortestPathsPiiS_ --------------------------
	.section	.nv.info._Z13shortestPathsPiiS_,"",@"SHT_CUDA_INFO"
	.sectionflags	@""
	.align	4


	//----- nvinfo : EIATTR_CUDA_API_VERSION
	.align		4
        /*0000*/ 	.byte	0x04, 0x37
        /*0002*/ 	.short	(.L_14 - .L_13)
.L_13:
        /*0004*/ 	.word	0x00000082


	//----- nvinfo : EIATTR_KPARAM_INFO
	.align		4
.L_14:
        /*0008*/ 	.byte	0x04, 0x17
        /*000a*/ 	.short	(.L_16 - .L_15)
.L_15:
        /*000c*/ 	.word	0x00000000
        /*0010*/ 	.short	0x0002
        /*0012*/ 	.short	0x0010
        /*0014*/ 	.byte	0x00, 0xf5, 0x21, 0x00


	//----- nvinfo : EIATTR_KPARAM_INFO
	.align		4
.L_16:
        /*0018*/ 	.byte	0x04, 0x17
        /*001a*/ 	.short	(.L_18 - .L_17)
.L_17:
        /*001c*/ 	.word	0x00000000
        /*0020*/ 	.short	0x0001
        /*0022*/ 	.short	0x0008
        /*0024*/ 	.byte	0x00, 0xf0, 0x11, 0x00


	//----- nvinfo : EIATTR_KPARAM_INFO
	.align		4
.L_18:
        /*0028*/ 	.byte	0x04, 0x17
        /*002a*/ 	.short	(.L_20 - .L_19)
.L_19:
        /*002c*/ 	.word	0x00000000
        /*0030*/ 	.short	0x0000
        /*0032*/ 	.short	0x0000
        /*0034*/ 	.byte	0x00, 0xf5, 0x21, 0x00


	//----- nvinfo : EIATTR_SPARSE_MMA_MASK
	.align		4
.L_20:
        /*0038*/ 	.byte	0x03, 0x50
        /*003a*/ 	.short	0x0000


	//----- nvinfo : EIATTR_MAXREG_COUNT
	.align		4
        /*003c*/ 	.byte	0x03, 0x1b
        /*003e*/ 	.short	0x00ff


	//----- nvinfo : EIATTR_EXTERNS
	.align		4
        /*0040*/ 	.byte	0x04, 0x0f
        /*0042*/ 	.short	(.L_22 - .L_21)


	//   ....[0]....
	.align		4
.L_21:
        /*0044*/ 	.word	index@(malloc)


	//   ....[1]....
	.align		4
        /*0048*/ 	.word	index@(free)


	//----- nvinfo : EIATTR_MERCURY_ISA_VERSION
	.align		4
.L_22:
        /*004c*/ 	.byte	0x03, 0x5f
        /*004e*/ 	.short	0x0101


	//----- nvinfo : EIATTR_VRC_CTA_INIT_COUNT
	.align		4
        /*0050*/ 	.byte	0x02, 0x4a
	.zero		1
	.zero		1


	//----- nvinfo : EIATTR_SYSCALL_OFFSETS
	.align		4
        /*0054*/ 	.byte	0x04, 0x46
        /*0056*/ 	.short	(.L_24 - .L_23)


	//   ....[0]....
.L_23:
        /*0058*/ 	.word	0x00000090


	//   ....[1]....
        /*005c*/ 	.word	0x000009d0


	//   ....[2]....
        /*0060*/ 	.word	0x000038b0


	//   ....[3]....
        /*0064*/ 	.word	0x00003900


	//----- nvinfo : EIATTR_EXIT_INSTR_OFFSETS
	.align		4
.L_24:
        /*0068*/ 	.byte	0x04, 0x1c
        /*006a*/ 	.short	(.L_26 - .L_25)


	//   ....[0]....
.L_25:
        /*006c*/ 	.word	0x00003910


	//----- nvinfo : EIATTR_CRS_STACK_SIZE
	.align		4
.L_26:
        /*0070*/ 	.byte	0x04, 0x1e
        /*0072*/ 	.short	(.L_28 - .L_27)
.L_27:
        /*0074*/ 	.word	0x00000000


	//----- nvinfo : EIATTR_CBANK_PARAM_SIZE
	.align		4
.L_28:
        /*0078*/ 	.byte	0x03, 0x19
        /*007a*/ 	.short	0x0018


	//----- nvinfo : EIATTR_PARAM_CBANK
	.align		4
        /*007c*/ 	.byte	0x04, 0x0a
        /*007e*/ 	.short	(.L_30 - .L_29)
	.align		4
.L_29:
        /*0080*/ 	.word	index@(.nv.constant0._Z13shortestPathsPiiS_)
        /*0084*/ 	.short	0x0380
        /*0086*/ 	.short	0x0018


	//----- nvinfo : EIATTR_SW_WAR
	.align		4
.L_30:
        /*0088*/ 	.byte	0x04, 0x36
        /*008a*/ 	.short	(.L_32 - .L_31)
.L_31:
        /*008c*/ 	.word	0x00000008
.L_32:


//--------------------- .nv.info._Z20printThreadMatrixRowPii --------------------------
	.section	.nv.info._Z20printThreadMatrixRowPii,"",@"SHT_CUDA_INFO"
	.sectionflags	@""
	.align	4


	//----- nvinfo : EIATTR_CUDA_API_VERSION
	.align		4
        /*0000*/ 	.byte	0x04, 0x37
        /*0002*/ 	.short	(.L_34 - .L_33)
.L_33:
        /*0004*/ 	.word	0x00000082


	//----- nvinfo : EIATTR_KPARAM_INFO
	.align		4
.L_34:
        /*0008*/ 	.byte	0x04, 0x17
        /*000a*/ 	.short	(.L_36 - .L_35)
.L_35:
        /*000c*/ 	.word	0x00000000
        /*0010*/ 	.short	0x0001
        /*0012*/ 	.short	0x0008
        /*0014*/ 	.byte	0x00, 0xf0, 0x11, 0x00


	//----- nvinfo : EIATTR_KPARAM_INFO
	.align		4
.L_36:
        /*0018*/ 	.byte	0x04, 0x17
        /*001a*/ 	.short	(.L_38 - .L_37)
.L_37:
        /*001c*/ 	.word	0x00000000
        /*0020*/ 	.short	0x0000
        /*0022*/ 	.short	0x0000
        /*0024*/ 	.byte	0x00, 0xf5, 0x21, 0x00


	//----- nvinfo : EIATTR_SPARSE_MMA_MASK
	.align		4
.L_38:
        /*0028*/ 	.byte	0x03, 0x50
        /*002a*/ 	.short	0x0000


	//----- nvinfo : EIATTR_MAXREG_COUNT
	.align		4
        /*002c*/ 	.byte	0x03, 0x1b
        /*002e*/ 	.short	0x00ff


	//----- nvinfo : EIATTR_EXTERNS
	.align		4
        /*0030*/ 	.byte	0x04, 0x0f
        /*0032*/ 	.short	(.L_40 - .L_39)


	//   ....[0]....
	.align		4
.L_39:
        /*0034*/ 	.word	index@(vprintf)


	//----- nvinfo : EIATTR_MERCURY_ISA_VERSION
	.align		4
.L_40:
        /*0038*/ 	.byte	0x03, 0x5f
        /*003a*/ 	.short	0x0101


	//----- nvinfo : EIATTR_VRC_CTA_INIT_COUNT
	.align		4
        /*003c*/ 	.byte	0x02, 0x4a
	.zero		1
	.zero		1


	//----- nvinfo : EIATTR_SYSCALL_OFFSETS
	.align		4
        /*0040*/ 	.byte	0x04, 0x46
        /*0042*/ 	.short	(.L_42 - .L_41)


	//   ....[0]....
.L_41:
        /*0044*/ 	.word	0x00000220


	//   ....[1]....
        /*0048*/ 	.word	0x000002f0


	//   ....[2]....
        /*004c*/ 	.word	0x000003c0


	//   ....[3]....
        /*0050*/ 	.word	0x00000490


	//   ....[4]....
        /*0054*/ 	.word	0x00000560


	//   ....[5]....
        /*0058*/ 	.word	0x00000630


	//   ....[6]....
        /*005c*/ 	.word	0x00000700


	//   ....[7]....
        /*0060*/ 	.word	0x000007d0


	//   ....[8]....
        /*0064*/ 	.word	0x000008a0


	//   ....[9]....
        /*0068*/ 	.word	0x00000970


	//   ....[10]....
        /*006c*/ 	.word	0x00000a40


	//   ....[11]....
        /*0070*/ 	.word	0x00000b10


	//   ....[12]....
        /*0074*/ 	.word	0x00000be0


	//   ....[13]....
        /*0078*/ 	.word	0x00000cb0


	//   ....[14]....
        /*007c*/ 	.word	0x00000d80


	//   ....[15]....
        /*0080*/ 	.word	0x00000e50


	//   ....[16]....
        /*0084*/ 	.word	0x00001010


	//   ....[17]....
        /*0088*/ 	.word	0x00001120


	//   ....[18]....
        /*008c*/ 	.word	0x000011e0


	//   ....[19]....
        /*0090*/ 	.word	0x000012a0


	//   ....[20]....
        /*0094*/ 	.word	0x00001360


	//   ....[21]....
        /*0098*/ 	.word	0x00001420


	//   ....[22]....
        /*009c*/ 	.word	0x000014e0


	//   ....[23]....
        /*00a0*/ 	.word	0x000015a0


	//   ....[24]....
        /*00a4*/ 	.word	0x00001710


	//   ....[25]....
        /*00a8*/ 	.word	0x00001820


	//   ....[26]....
        /*00ac*/ 	.word	0x000018e0


	//   ....[27]....
        /*00b0*/ 	.word	0x000019a0


	//   ....[28]....
        /*00b4*/ 	.word	0x00001b30


	//----- nvinfo : EIATTR_EXIT_INSTR_OFFSETS
	.align		4
.L_42:
        /*00b8*/ 	.byte	0x04, 0x1c
        /*00ba*/ 	.short	(.L_44 - .L_43)


	//   ....[0]....
.L_43:
        /*00bc*/ 	.word	0x00000060


	//   ....[1]....
        /*00c0*/ 	.word	0x00000ed0


	//   ....[2]....
        /*00c4*/ 	.word	0x000015d0


	//   ....[3]....
        /*00c8*/ 	.word	0x000019d0


	//   ....[4]....
        /*00cc*/ 	.word	0x00001b90


	//----- nvinfo : EIATTR_CRS_STACK_SIZE
	.align		4
.L_44:
        /*00d0*/ 	.byte	0x04, 0x1e
        /*00d2*/ 	.short	(.L_46 - .L_45)
.L_45:
        /*00d4*/ 	.word	0x00000000


	//----- nvinfo : EIATTR_CBANK_PARAM_SIZE
	.align		4
.L_46:
        /*00d8*/ 	.byte	0x03, 0x19
        /*00da*/ 	.short	0x000c


	//----- nvinfo : EIATTR_PARAM_CBANK
	.align		4
        /*00dc*/ 	.byte	0x04, 0x0a
        /*00de*/ 	.short	(.L_48 - .L_47)
	.align		4
.L_47:
        /*00e0*/ 	.word	index@(.nv.constant0._Z20printThreadMatrixRowPii)
        /*00e4*/ 	.short	0x0380
        /*00e6*/ 	.short	0x000c


	//----- nvinfo : EIATTR_SW_WAR
	.align		4
.L_48:
        /*00e8*/ 	.byte	0x04, 0x36
        /*00ea*/ 	.short	(.L_50 - .L_49)
.L_49:
        /*00ec*/ 	.word	0x00000008
.L_50:


//--------------------- .nv.callgraph             --------------------------
	.section	.nv.callgraph,"",@"SHT_CUDA_CALLGRAPH"
	.align	4
	.sectionentsize	8
	.align		4
        /*0000*/ 	.word	0x00000000
	.align		4
        /*0004*/ 	.word	0xffffffff
	.align		4
        /*0008*/ 	.word	index@(_Z13shortestPathsPiiS_)
	.align		4
        /*000c*/ 	.word	index@(free)
	.align		4
        /*0010*/ 	.word	index@(_Z13shortestPathsPiiS_)
	.align		4
        /*0014*/ 	.word	index@(malloc)
	.align		4
        /*0018*/ 	.word	index@(_Z20printThreadMatrixRowPii)
	.align		4
        /*001c*/ 	.word	index@(vprintf)
	.align		4
        /*0020*/ 	.word	0x00000000
	.align		4
        /*0024*/ 	.word	0xfffffffe
	.align		4
        /*0028*/ 	.word	0x00000000
	.align		4
        /*002c*/ 	.word	0xfffffffd
	.align		4
        /*0030*/ 	.word	0x00000000
	.align		4
        /*0034*/ 	.word	0xfffffffc


//--------------------- .nv.constant4             --------------------------
	.section	.nv.constant4,"a",@progbits
	.align	8
	.align		8
.nv.constant4:
        /*0000*/ 	.dword	malloc
	.align		8
        /*0008*/ 	.dword	free
	.align		8
        /*0010*/ 	.dword	$str
	.align		8
        /*0018*/ 	.dword	vprintf


//--------------------- .text._Z13shortestPathsPiiS_ --------------------------
	.section	.text._Z13shortestPathsPiiS_,"ax",@progbits
	.align	128
        .global         _Z13shortestPathsPiiS_
        .type           _Z13shortestPathsPiiS_,@function
        .size           _Z13shortestPathsPiiS_,(.L_x_83 - _Z13shortestPathsPiiS_)
        .other          _Z13shortestPathsPiiS_,@"STO_CUDA_ENTRY STV_DEFAULT"
_Z13shortestPathsPiiS_:
.text._Z13shortestPathsPiiS_:
[----:B------:R-:W0:Y:S08]  /*0000*/  LDC R1, c[0x0][0x37c] ;  /* 0x0000df00ff017b82 */ /* 0x000e300000000800 */
[----:B------:R-:W1:Y:S01]  /*0010*/  LDC R16, c[0x0][0x388] ;  /* 0x0000e200ff107b82 */ /* 0x000e620000000800 */
[----:B------:R-:W-:Y:S01]  /*0020*/  MOV R0, 0x0 ;  /* 0x0000000000007802 */ /* 0x000fe20000000f00 */
[----:B------:R-:W2:Y:S06]  /*0030*/  LDCU UR4, c[0x0][0x388] ;  /* 0x00007100ff0477ac */ /* 0x000eac0008000800 */
[----:B------:R3:W4:Y:S01]  /*0040*/  LDC.64 R2, c[0x4][R0] ;  /* 0x0100000000027b82 */ /* 0x0007220000000a00 */
[----:B--2---:R-:W-:Y:S01]  /*0050*/  IMAD.U32 R4, RZ, RZ, UR4 ;  /* 0x00000004ff047e24 */ /* 0x004fe2000f8e00ff */
[----:B-1----:R-:W-:-:S05]  /*0060*/  SHF.R.S32.HI R16, RZ, 0x1f, R16 ;  /* 0x0000001fff107819 */ /* 0x002fca0000011410 */
[----:B0--3--:R-:W-:-:S07]  /*0070*/  IMAD.MOV.U32 R5, RZ, RZ, R16 ;  /* 0x000000ffff057224 */ /* 0x009fce00078e0010 */
[----:B------:R-:W-:-:S07]  /*0080*/  LEPC R20, `(.L_x_0) ;  /* 0x000000001014794e */ /* 0x000fce0000000000 */
[----:B----4-:R-:W-:Y:S05]  /*0090*/  CALL.ABS.NOINC R2 ;  /* 0x0000000002007343 */ /* 0x010fea0003c00000 */
.L_x_0:
[----:B------:R-:W0:Y:S01]  /*00a0*/  LDC R17, c[0x0][0x388] ;  /* 0x0000e200ff117b82 */ /* 0x000e220000000800 */
[----:B------:R-:W1:Y:S01]  /*00b0*/  S2R R23, SR_TID.X ;  /* 0x0000000000177919 */ /* 0x000e620000002100 */
[----:B------:R-:W-:Y:S02]  /*00c0*/  IMAD.MOV.U32 R22, RZ, RZ, R4 ;  /* 0x000000ffff167224 */ /* 0x000fe400078e0004 */
[----:B------:R-:W-:-:S04]  /*00d0*/  IMAD.MOV.U32 R2, RZ, RZ, R5 ;  /* 0x000000ffff027224 */ /* 0x000fc800078e0005 */
[----:B------:R-:W2:Y:S01]  /*00e0*/  LDC.64 R18, c[0x0][0x358] ;  /* 0x0000d600ff127b82 */ /* 0x000ea20000000a00 */
[----:B0-----:R-:W-:-:S04]  /*00f0*/  ISETP.GE.AND P0, PT, R17, 0x1, PT ;  /* 0x000000011100780c */ /* 0x001fc80003f06270 */
[----:B------:R-:W-:-:S09]  /*0100*/  P2R R0, PR, RZ, 0x1 ;  /* 0x00000001ff007803 */ /* 0x000fd20000000000 */
[----:B-12---:R-:W-:Y:S05]  /*0110*/  @!P0 BRA `(.L_x_1) ;  /* 0x0000000800008947 */ /* 0x006fea0003800000 */
[C---:B------:R-:W-:Y:S01]  /*0120*/  VIADD R0, R17.reuse, 0xffffffff ;  /* 0xffffffff11007836 */ /* 0x040fe20000000000 */
[----:B------:R-:W-:Y:S01]  /*0130*/  LOP3.LUT R6, R17, 0xf, RZ, 0xc0, !PT ;  /* 0x0000000f11067812 */ /* 0x000fe200078ec0ff */
[----:B------:R-:W-:-:S03]  /*0140*/  IMAD.MOV.U32 R3, RZ, RZ, RZ ;  /* 0x000000ffff037224 */ /* 0x000fc600078e00ff */
[----:B------:R-:W-:Y:S02]  /*0150*/  ISETP.GE.U32.AND P0, PT, R0, 0xf, PT ;  /* 0x0000000f0000780c */ /* 0x000fe40003f06070 */
[----:B------:R-:W-:-:S11]  /*0160*/  ISETP.NE.AND P1, PT, R6, RZ, PT ;  /* 0x000000ff0600720c */ /* 0x000fd60003f25270 */
[----:B------:R-:W-:Y:S05]  /*0170*/  @!P0 BRA `(.L_x_2) ;  /* 0x0000000000e48947 */ /* 0x000fea0003800000 */
[----:B------:R-:W-:Y:S01]  /*0180*/  BSSY.RECONVERGENT B0, `(.L_x_2) ;  /* 0x0000038000007945 */ /* 0x000fe20003800200 */
[----:B------:R-:W-:Y:S01]  /*0190*/  LOP3.LUT R3, R17, 0x7ffffff0, RZ, 0xc0, !PT ;  /* 0x7ffffff011037812 */ /* 0x000fe200078ec0ff */
[----:B------:R-:W-:-:S07]  /*01a0*/  IMAD.MOV.U32 R0, RZ, RZ, RZ ;  /* 0x000000ffff007224 */ /* 0x000fce00078e00ff */
.L_x_3:
[C---:B0-----:R-:W-:Y:S01]  /*01b0*/  IADD3 R4, P0, PT, R0.reuse, R22, RZ ;  /* 0x0000001600047210 */ /* 0x041fe20007f1e0ff */
[----:B------:R-:W-:Y:S01]  /*01c0*/  VIADD R0, R0, 0x10 ;  /* 0x0000001000007836 */ /* 0x000fe20000000000 */
[C---:B------:R-:W-:Y:S02]  /*01d0*/  R2UR UR4, R18.reuse ;  /* 0x00000000120472ca */ /* 0x040fe400000e0000 */
[C---:B------:R-:W-:Y:S01]  /*01e0*/  R2UR UR5, R19.reuse ;  /* 0x00000000130572ca */ /* 0x040fe200000e0000 */
[----:B------:R-:W-:Y:S01]  /*01f0*/  IMAD.X R5, RZ, RZ, R2, P0 ;  /* 0x000000ffff057224 */ /* 0x000fe200000e0602 */
[C---:B------:R-:W-:Y:S02]  /*0200*/  R2UR UR6, R18.reuse ;  /* 0x00000000120672ca */ /* 0x040fe400000e0000 */
[----:B------:R-:W-:Y:S02]  /*0210*/  R2UR UR7, R19 ;  /* 0x00000000130772ca */ /* 0x000fe400000e0000 */
[----:B------:R-:W-:-:S02]  /*0220*/  R2UR UR8, R18 ;  /* 0x00000000120872ca */ /* 0x000fc400000e0000 */
[C---:B------:R-:W-:Y:S02]  /*0230*/  R2UR UR9, R19.reuse ;  /* 0x00000000130972ca */ /* 0x040fe400000e0000 */
[C---:B------:R-:W-:Y:S02]  /*0240*/  R2UR UR10, R18.reuse ;  /* 0x00000000120a72ca */ /* 0x040fe400000e0000 */
[C---:B------:R-:W-:Y:S01]  /*0250*/  R2UR UR11, R19.reuse ;  /* 0x00000000130b72ca */ /* 0x040fe200000e0000 */
[----:B------:R0:W-:Y:S01]  /*0260*/  ST.E.U8 desc[UR4][R4.64], RZ ;  /* 0x000000ff04007985 */ /* 0x0001e2000c101104 */
[C---:B------:R-:W-:Y:S02]  /*0270*/  R2UR UR12, R18.reuse ;  /* 0x00000000120c72ca */ /* 0x040fe400000e0000 */
[----:B------:R-:W-:Y:S01]  /*0280*/  R2UR UR13, R19 ;  /* 0x00000000130d72ca */ /* 0x000fe200000e0000 */
[----:B------:R0:W-:Y:S01]  /*0290*/  ST.E.U8 desc[UR6][R4.64+0x1], RZ ;  /* 0x000001ff04007985 */ /* 0x0001e2000c101106 */
[----:B------:R-:W-:-:S02]  /*02a0*/  R2UR UR14, R18 ;  /* 0x00000000120e72ca */ /* 0x000fc400000e0000 */
[C---:B------:R-:W-:Y:S01]  /*02b0*/  R2UR UR15, R19.reuse ;  /* 0x00000000130f72ca */ /* 0x040fe200000e0000 */
[----:B------:R0:W-:Y:S01]  /*02c0*/  ST.E.U8 desc[UR8][R4.64+0x2], RZ ;  /* 0x000002ff04007985 */ /* 0x0001e2000c101108 */
        /* <DEDUP_REMOVED lines=27> */
[----:B------:R-:W-:Y:S02]  /*0480*/  R2UR UR34, R18 ;  /* 0x00000000122272ca */ /* 0x000fe400000e0000 */
[----:B------:R-:W-:Y:S01]  /*0490*/  R2UR UR35, R19 ;  /* 0x00000000132372ca */ /* 0x000fe200000e0000 */
[----:B------:R0:W-:Y:S01]  /*04a0*/  ST.E.U8 desc[UR28][R4.64+0xc], RZ ;  /* 0x00000cff04007985 */ /* 0x0001e2000c10111c */
[----:B------:R-:W-:-:S03]  /*04b0*/  ISETP.NE.AND P0, PT, R0, R3, PT ;  /* 0x000000030000720c */ /* 0x000fc60003f05270 */
[----:B------:R0:W-:Y:S04]  /*04c0*/  ST.E.U8 desc[UR30][R4.64+0xd], RZ ;  /* 0x00000dff04007985 */ /* 0x0001e8000c10111e */
[----:B------:R0:W-:Y:S04]  /*04d0*/  ST.E.U8 desc[UR32][R4.64+0xe], RZ ;  /* 0x00000eff04007985 */ /* 0x0001e8000c101120 */
[----:B------:R0:W-:Y:S02]  /*04e0*/  ST.E.U8 desc[UR34][R4.64+0xf], RZ ;  /* 0x00000fff04007985 */ /* 0x0001e4000c101122 */
[----:B------:R-:W-:Y:S05]  /*04f0*/  @P0 BRA `(.L_x_3) ;  /* 0xfffffffc002c0947 */ /* 0x000fea000383ffff */
[----:B------:R-:W-:Y:S05]  /*0500*/  BSYNC.RECONVERGENT B0 ;  /* 0x0000000000007941 */ /* 0x000fea0003800200 */
.L_x_2:
[----:B------:R-:W-:Y:S04]  /*0510*/  BSSY.RECONVERGENT B0, `(.L_x_1) ;  /* 0x0000040000007945 */ /* 0x000fe80003800200 */
[----:B------:R-:W-:Y:S05]  /*0520*/  @!P1 BRA `(.L_x_4) ;  /* 0x0000000000f89947 */ /* 0x000fea0003800000 */
[----:B------:R-:W-:Y:S02]  /*0530*/  ISETP.GE.U32.AND P0, PT, R6, 0x8, PT ;  /* 0x000000080600780c */ /* 0x000fe40003f06070 */
[----:B------:R-:W-:-:S04]  /*0540*/  LOP3.LUT R7, R17, 0x7, RZ, 0xc0, !PT ;  /* 0x0000000711077812 */ /* 0x000fc800078ec0ff */
[----:B------:R-:W-:-:S07]  /*0550*/  ISETP.NE.AND P1, PT, R7, RZ, PT ;  /* 0x000000ff0700720c */ /* 0x000fce0003f25270 */
[----:B------:R-:W-:Y:S06]  /*0560*/  @!P0 BRA `(.L_x_5) ;  /* 0x00000000006c8947 */ /* 0x000fec0003800000 */
[C---:B------:R-:W-:Y:S02]  /*0570*/  R2UR UR4, R18.reuse ;  /* 0x00000000120472ca */ /* 0x040fe400000e0000 */
[C---:B------:R-:W-:Y:S02]  /*0580*/  R2UR UR5, R19.reuse ;  /* 0x00000000130572ca */ /* 0x040fe400000e0000 */
[C---:B------:R-:W-:Y:S02]  /*0590*/  R2UR UR6, R18.reuse ;  /* 0x00000000120672ca */ /* 0x040fe400000e0000 */
[C---:B------:R-:W-:Y:S02]  /*05a0*/  R2UR UR7, R19.reuse ;  /* 0x00000000130772ca */ /* 0x040fe400000e0000 */
[----:B------:R-:W-:Y:S02]  /*05b0*/  R2UR UR8, R18 ;  /* 0x00000000120872ca */ /* 0x000fe400000e0000 */
[----:B------:R-:W-:-:S02]  /*05c0*/  R2UR UR9, R19 ;  /* 0x00000000130972ca */ /* 0x000fc400000e0000 */
        /* <DEDUP_REMOVED lines=8> */
[----:B------:R-:W-:Y:S02]  /*0650*/  R2UR UR18, R18 ;  /* 0x00000000121272ca */ /* 0x000fe400000e0000 */
[----:B------:R-:W-:Y:S02]  /*0660*/  R2UR UR19, R19 ;  /* 0x00000000131372ca */ /* 0x000fe400000e0000 */
[C---:B0-----:R-:W-:Y:S01]  /*0670*/  IADD3 R4, P0, PT, R3.reuse, R22, RZ ;  /* 0x0000001603047210 */ /* 0x041fe20007f1e0ff */
[----:B------:R-:W-:-:S04]  /*0680*/  VIADD R3, R3, 0x8 ;  /* 0x0000000803037836 */ /* 0x000fc80000000000 */
[----:B------:R-:W-:-:S05]  /*0690*/  IMAD.X R5, RZ, RZ, R2, P0 ;  /* 0x000000ffff057224 */ /* 0x000fca00000e0602 */
[----:B------:R1:W-:Y:S04]  /*06a0*/  ST.E.U8 desc[UR4][R4.64], RZ ;  /* 0x000000ff04007985 */ /* 0x0003e8000c101104 */
[----:B------:R1:W-:Y:S04]  /*06b0*/  ST.E.U8 desc[UR6][R4.64+0x1], RZ ;  /* 0x000001ff04007985 */ /* 0x0003e8000c101106 */
[----:B------:R1:W-:Y:S04]  /*06c0*/  ST.E.U8 desc[UR8][R4.64+0x2], RZ ;  /* 0x000002ff04007985 */ /* 0x0003e8000c101108 */
[----:B------:R1:W-:Y:S04]  /*06d0*/  ST.E.U8 desc[UR10][R4.64+0x3], RZ ;  /* 0x000003ff04007985 */ /* 0x0003e8000c10110a */
[----:B------:R1:W-:Y:S04]  /*06e0*/  ST.E.U8 desc[UR12][R4.64+0x4], RZ ;  /* 0x000004ff04007985 */ /* 0x0003e8000c10110c */
[----:B------:R1:W-:Y:S04]  /*06f0*/  ST.E.U8 desc[UR14][R4.64+0x5], RZ ;  /* 0x000005ff04007985 */ /* 0x0003e8000c10110e */
[----:B------:R1:W-:Y:S04]  /*0700*/  ST.E.U8 desc[UR16][R4.64+0x6], RZ ;  /* 0x000006ff04007985 */ /* 0x0003e8000c101110 */
[----:B------:R1:W-:Y:S02]  /*0710*/  ST.E.U8 desc[UR18][R4.64+0x7], RZ ;  /* 0x000007ff04007985 */ /* 0x0003e4000c101112 */
.L_x_5:
        /* <DEDUP_REMOVED lines=11> */
[----:B------:R-:W-:Y:S02]  /*07d0*/  R2UR UR10, R18 ;  /* 0x00000000120a72ca */ /* 0x000fe400000e0000 */
[----:B------:R-:W-:Y:S02]  /*07e0*/  R2UR UR11, R19 ;  /* 0x00000000130b72ca */ /* 0x000fe400000e0000 */
[C---:B01----:R-:W-:Y:S01]  /*07f0*/  IADD3 R4, P0, PT, R3.reuse, R22, RZ ;  /* 0x0000001603047210 */ /* 0x043fe20007f1e0ff */
[----:B------:R-:W-:-:S04]  /*0800*/  VIADD R3, R3, 0x4 ;  /* 0x0000000403037836 */ /* 0x000fc80000000000 */
[----:B------:R-:W-:-:S05]  /*0810*/  IMAD.X R5, RZ, RZ, R2, P0 ;  /* 0x000000ffff057224 */ /* 0x000fca00000e0602 */
[----:B------:R2:W-:Y:S04]  /*0820*/  ST.E.U8 desc[UR4][R4.64], RZ ;  /* 0x000000ff04007985 */ /* 0x0005e8000c101104 */
[----:B------:R2:W-:Y:S04]  /*0830*/  ST.E.U8 desc[UR6][R4.64+0x1], RZ ;  /* 0x000001ff04007985 */ /* 0x0005e8000c101106 */
[----:B------:R2:W-:Y:S04]  /*0840*/  ST.E.U8 desc[UR8][R4.64+0x2], RZ ;  /* 0x000002ff04007985 */ /* 0x0005e8000c101108 */
[----:B------:R2:W-:Y:S02]  /*0850*/  ST.E.U8 desc[UR10][R4.64+0x3], RZ ;  /* 0x000003ff04007985 */ /* 0x0005e4000c10110a */
.L_x_6:
[----:B------:R-:W-:Y:S05]  /*0860*/  @!P1 BRA `(.L_x_4) ;  /* 0x0000000000289947 */ /* 0x000fea0003800000 */
[----:B------:R-:W-:-:S07]  /*0870*/  IMAD.MOV.U32 R7, RZ, RZ, RZ ;  /* 0x000000ffff077224 */ /* 0x000fce00078e00ff */
.L_x_7:
[----:B0123--:R-:W-:Y:S01]  /*0880*/  IADD3 R4, P0, PT, R3, R22, RZ ;  /* 0x0000001603047210 */ /* 0x00ffe20007f1e0ff */
[----:B------:R-:W-:Y:S01]  /*0890*/  VIADD R7, R7, 0x1 ;  /* 0x0000000107077836 */ /* 0x000fe20000000000 */
[----:B------:R-:W-:Y:S01]  /*08a0*/  R2UR UR4, R18 ;  /* 0x00000000120472ca */ /* 0x000fe200000e0000 */
[----:B------:R-:W-:Y:S01]  /*08b0*/  VIADD R3, R3, 0x1 ;  /* 0x0000000103037836 */ /* 0x000fe20000000000 */
[----:B------:R-:W-:Y:S01]  /*08c0*/  R2UR UR5, R19 ;  /* 0x00000000130572ca */ /* 0x000fe200000e0000 */
[----:B------:R-:W-:Y:S01]  /*08d0*/  IMAD.X R5, RZ, RZ, R2, P0 ;  /* 0x000000ffff057224 */ /* 0x000fe200000e0602 */
[----:B------:R-:W-:-:S11]  /*08e0*/  ISETP.NE.AND P0, PT, R7, R0, PT ;  /* 0x000000000700720c */ /* 0x000fd60003f05270 */
[----:B------:R3:W-:Y:S02]  /*08f0*/  ST.E.U8 desc[UR4][R4.64], RZ ;  /* 0x000000ff04007985 */ /* 0x0007e4000c101104 */
[----:B------:R-:W-:Y:S05]  /*0900*/  @P0 BRA `(.L_x_7) ;  /* 0xfffffffc00dc0947 */ /* 0x000fea000383ffff */
.L_x_4:
[----:B------:R-:W-:Y:S05]  /*0910*/  BSYNC.RECONVERGENT B0 ;  /* 0x0000000000007941 */ /* 0x000fea0003800200 */
.L_x_1:
[----:B------:R-:W-:Y:S01]  /*0920*/  R2UR UR4, R18 ;  /* 0x00000000120472ca */ /* 0x000fe200000e0000 */
[----:B------:R-:W-:Y:S01]  /*0930*/  IMAD.MOV.U32 R3, RZ, RZ, 0x1 ;  /* 0x00000001ff037424 */ /* 0x000fe200078e00ff */
[----:B------:R-:W-:Y:S01]  /*0940*/  R2UR UR5, R19 ;  /* 0x00000000130572ca */ /* 0x000fe200000e0000 */
[----:B0123--:R-:W-:Y:S01]  /*0950*/  IMAD.SHL.U32 R4, R17, 0x4, RZ ;  /* 0x0000000411047824 */ /* 0x00ffe200078e00ff */
[----:B------:R-:W-:Y:S02]  /*0960*/  IADD3 R6, P0, PT, R23, R22, RZ ;  /* 0x0000001617067210 */ /* 0x000fe40007f1e0ff */
[----:B------:R-:W-:Y:S02]  /*0970*/  MOV R0, 0x0 ;  /* 0x0000000000007802 */ /* 0x000fe40000000f00 */
[----:B------:R-:W-:Y:S01]  /*0980*/  SHF.L.U64.HI R5, R17, 0x2, R16 ;  /* 0x0000000211057819 */ /* 0x000fe20000010210 */
[----:B------:R-:W-:Y:S01]  /*0990*/  IMAD.X R7, RZ, RZ, R2, P0 ;  /* 0x000000ffff077224 */ /* 0x000fe200000e0602 */
[----:B------:R0:W1:Y:S05]  /*09a0*/  LDC.64 R8, c[0x4][R0] ;  /* 0x0100000000087b82 */ /* 0x00006a0000000a00 */
[----:B------:R0:W-:Y:S02]  /*09b0*/  ST.E.U8 desc[UR4][R6.64], R3 ;  /* 0x0000000306007985 */ /* 0x0001e4000c101104 */
[----:B------:R-:W-:-:S07]  /*09c0*/  LEPC R20, `(.L_x_8) ;  /* 0x000000001014794e */ /* 0x000fce0000000000 */
[----:B01----:R-:W-:Y:S05]  /*09d0*/  CALL.ABS.NOINC R8 ;  /* 0x0000000008007343 */ /* 0x003fea0003c00000 */
.L_x_8:
[----:B------:R-:W-:Y:S01]  /*09e0*/  ISETP.GE.AND P6, PT, R17, 0x1, PT ;  /* 0x000000011100780c */ /* 0x000fe20003fc6270 */
[----:B------:R-:W-:Y:S02]  /*09f0*/  IMAD.MOV.U32 R16, RZ, RZ, R4 ;  /* 0x000000ffff107224 */ /* 0x000fe400078e0004 */
[----:B------:R-:W-:-:S10]  /*0a00*/  IMAD.MOV.U32 R17, RZ, RZ, R5 ;  /* 0x000000ffff117224 */ /* 0x000fd400078e0005 */
[----:B------:R-:W-:Y:S05]  /*0a10*/  @!P6 BRA `(.L_x_9) ;  /* 0x0000002c0090e947 */ /* 0x000fea0003800000 */
[----:B------:R-:W0:Y:S01]  /*0a20*/  LDC R6, c[0x0][0x388] ;  /* 0x0000e200ff067b82 */ /* 0x000e220000000800 */
[----:B------:R-:W-:Y:S02]  /*0a30*/  IMAD.MOV.U32 R5, RZ, RZ, RZ ;  /* 0x000000ffff057224 */ /* 0x000fe400078e00ff */
[C---:B0-----:R-:W-:Y:S01]  /*0a40*/  VIADD R0, R6.reuse, 0xffffffff ;  /* 0xffffffff06007836 */ /* 0x041fe20000000000 */
[----:B------:R-:W-:Y:S01]  /*0a50*/  LOP3.LUT R3, R6, 0xf, RZ, 0xc0, !PT ;  /* 0x0000000f06037812 */ /* 0x000fe200078ec0ff */
[----:B------:R-:W-:-:S03]  /*0a60*/  IMAD R4, R23, R6, RZ ;  /* 0x0000000617047224 */ /* 0x000fc600078e02ff */
[----:B------:R-:W-:Y:S02]  /*0a70*/  ISETP.GE.U32.AND P0, PT, R0, 0xf, PT ;  /* 0x0000000f0000780c */ /* 0x000fe40003f06070 */
[----:B------:R-:W-:-:S11]  /*0a80*/  ISETP.NE.AND P1, PT, R3, RZ, PT ;  /* 0x000000ff0300720c */ /* 0x000fd60003f25270 */
[----:B------:R-:W-:Y:S05]  /*0a90*/  @!P0 BRA `(.L_x_10) ;  /* 0x0000000000bc8947 */ /* 0x000fea0003800000 */
[----:B------:R-:W-:Y:S01]  /*0aa0*/  BSSY.RECONVERGENT B0, `(.L_x_10) ;  /* 0x000002e000007945 */ /* 0x000fe20003800200 */
[----:B------:R-:W-:Y:S01]  /*0ab0*/  LOP3.LUT R5, R6, 0x7ffffff0, RZ, 0xc0, !PT ;  /* 0x7ffffff006057812 */ /* 0x000fe200078ec0ff */
[----:B------:R-:W-:-:S07]  /*0ac0*/  IMAD.MOV.U32 R7, RZ, RZ, RZ ;  /* 0x000000ffff077224 */ /* 0x000fce00078e00ff */
.L_x_11:
[----:B0-----:R-:W0:Y:S01]  /*0ad0*/  LDC.64 R10, c[0x0][0x380] ;  /* 0x0000e000ff0a7b82 */ /* 0x001e220000000a00 */
[----:B------:R-:W-:Y:S01]  /*0ae0*/  R2UR UR4, R18 ;  /* 0x00000000120472ca */ /* 0x000fe200000e0000 */
[----:B------:R-:W-:Y:S01]  /*0af0*/  IMAD.IADD R9, R4, 0x1, R7 ;  /* 0x0000000104097824 */ /* 0x000fe200078e0207 */
[----:B------:R-:W-:-:S03]  /*0b00*/  R2UR UR5, R19 ;  /* 0x00000000130572ca */ /* 0x000fc600000e0000 */
[----:B0-----:R-:W-:-:S10]  /*0b10*/  IMAD.WIDE.U32 R10, R9, 0x4, R10 ;  /* 0x00000004090a7825 */ /* 0x001fd400078e000a */
[----:B------:R-:W2:Y:S01]  /*0b20*/  LDG.E R13, desc[UR4][R10.64] ;  /* 0x000000040a0d7981 */ /* 0x000ea2000c1e1900 */
[----:B------:R-:W-:Y:S01]  /*0b30*/  R2UR UR6, R18 ;  /* 0x00000000120672ca */ /* 0x000fe200000e0000 */
[----:B------:R-:W-:Y:S01]  /*0b40*/  IMAD.WIDE.U32 R8, R7, 0x4, R16 ;  /* 0x0000000407087825 */ /* 0x000fe200078e0010 */
[----:B------:R-:W-:-:S04]  /*0b50*/  R2UR UR7, R19 ;  /* 0x00000000130772ca */ /* 0x000fc800000e0000 */
[----:B--2---:R0:W-:Y:S09]  /*0b60*/  ST.E desc[UR4][R8.64], R13 ;  /* 0x0000000d08007985 */ /* 0x0041f2000c101904 */
[----:B------:R-:W2:Y:S04]  /*0b70*/  LDG.E R15, desc[UR6][R10.64+0x4] ;  /* 0x000004060a0f7981 */ /* 0x000ea8000c1e1900 */
[----:B--2---:R1:W-:Y:S04]  /*0b80*/  ST.E desc[UR4][R8.64+0x4], R15 ;  /* 0x0000040f08007985 */ /* 0x0043e8000c101904 */
[----:B------:R-:W2:Y:S04]  /*0b90*/  LDG.E R21, desc[UR6][R10.64+0x8] ;  /* 0x000008060a157981 */ /* 0x000ea8000c1e1900 */
[----:B--2---:R2:W-:Y:S04]  /*0ba0*/  ST.E desc[UR4][R8.64+0x8], R21 ;  /* 0x0000081508007985 */ /* 0x0045e8000c101904 */
[----:B------:R-:W3:Y:S04]  /*0bb0*/  LDG.E R25, desc[UR6][R10.64+0xc] ;  /* 0x00000c060a197981 */ /* 0x000ee8000c1e1900 */
[----:B---3--:R3:W-:Y:S04]  /*0bc0*/  ST.E desc[UR4][R8.64+0xc], R25 ;  /* 0x00000c1908007985 */ /* 0x0087e8000c101904 */
[----:B0-----:R-:W4:Y:S04]  /*0bd0*/  LDG.E R13, desc[UR6][R10.64+0x10] ;  /* 0x000010060a0d7981 */ /* 0x001f28000c1e1900 */
[----:B----4-:R0:W-:Y:S04]  /*0be0*/  ST.E desc[UR4][R8.64+0x10], R13 ;  /* 0x0000100d08007985 */ /* 0x0101e8000c101904 */
[----:B-1----:R-:W4:Y:S04]  /*0bf0*/  LDG.E R15, desc[UR6][R10.64+0x14] ;  /* 0x000014060a0f7981 */ /* 0x002f28000c1e1900 */
[----:B----4-:R1:W-:Y:S04]  /*0c00*/  ST.E desc[UR4][R8.64+0x14], R15 ;  /* 0x0000140f08007985 */ /* 0x0103e8000c101904 */
[----:B--2---:R-:W2:Y:S04]  /*0c10*/  LDG.E R21, desc[UR6][R10.64+0x18] ;  /* 0x000018060a157981 */ /* 0x004ea8000c1e1900 */
[----:B--2---:R2:W-:Y:S04]  /*0c20*/  ST.E desc[UR4][R8.64+0x18], R21 ;  /* 0x0000181508007985 */ /* 0x0045e8000c101904 */
[----:B---3--:R-:W3:Y:S04]  /*0c30*/  LDG.E R25, desc[UR6][R10.64+0x1c] ;  /* 0x00001c060a197981 */ /* 0x008ee8000c1e1900 */
        /* <DEDUP_REMOVED lines=13> */
[----:B--2---:R-:W2:Y:S01]  /*0d10*/  LDG.E R21, desc[UR6][R10.64+0x38] ;  /* 0x000038060a157981 */ /* 0x004ea2000c1e1900 */
[----:B------:R-:W-:-:S05]  /*0d20*/  VIADD R7, R7, 0x10 ;  /* 0x0000001007077836 */ /* 0x000fca0000000000 */
[----:B------:R-:W-:Y:S01]  /*0d30*/  ISETP.NE.AND P0, PT, R7, R5, PT ;  /* 0x000000050700720c */ /* 0x000fe20003f05270 */
[----:B--2---:R0:W-:Y:S04]  /*0d40*/  ST.E desc[UR4][R8.64+0x38], R21 ;  /* 0x0000381508007985 */ /* 0x0041e8000c101904 */
[----:B---3--:R-:W2:Y:S04]  /*0d50*/  LDG.E R25, desc[UR6][R10.64+0x3c] ;  /* 0x00003c060a197981 */ /* 0x008ea8000c1e1900 */
[----:B--2---:R0:W-:Y:S04]  /*0d60*/  ST.E desc[UR4][R8.64+0x3c], R25 ;  /* 0x00003c1908007985 */ /* 0x0041e8000c101904 */
[----:B------:R-:W-:Y:S05]  /*0d70*/  @P0 BRA `(.L_x_11) ;  /* 0xfffffffc00540947 */ /* 0x000fea000383ffff */
[----:B------:R-:W-:Y:S05]  /*0d80*/  BSYNC.RECONVERGENT B0 ;  /* 0x0000000000007941 */ /* 0x000fea0003800200 */
.L_x_10:
[----:B------:R-:W-:Y:S05]  /*0d90*/  @!P1 BRA `(.L_x_12) ;  /* 0x0000000400549947 */ /* 0x000fea0003800000 */
[----:B------:R-:W-:Y:S02]  /*0da0*/  ISETP.GE.U32.AND P0, PT, R3, 0x8, PT ;  /* 0x000000080300780c */ /* 0x000fe40003f06070 */
[----:B------:R-:W-:-:S04]  /*0db0*/  LOP3.LUT R14, R6, 0x7, RZ, 0xc0, !PT ;  /* 0x00000007060e7812 */ /* 0x000fc800078ec0ff */
[----:B------:R-:W-:-:S07]  /*0dc0*/  ISETP.NE.AND P1, PT, R14, RZ, PT ;  /* 0x000000ff0e00720c */ /* 0x000fce0003f25270 */
[----:B------:R-:W-:Y:S06]  /*0dd0*/  @!P0 BRA `(.L_x_13) ;  /* 0x0000000000888947 */ /* 0x000fec0003800000 */
[----:B0-----:R-:W0:Y:S01]  /*0de0*/  LDC.64 R12, c[0x0][0x380] ;  /* 0x0000e000ff0c7b82 */ /* 0x001e220000000a00 */
[----:B------:R-:W-:Y:S01]  /*0df0*/  R2UR UR4, R18 ;  /* 0x00000000120472ca */ /* 0x000fe200000e0000 */
[----:B------:R-:W-:Y:S01]  /*0e00*/  IMAD.IADD R7, R4, 0x1, R5 ;  /* 0x0000000104077824 */ /* 0x000fe200078e0205 */
[----:B------:R-:W-:-:S03]  /*0e10*/  R2UR UR5, R19 ;  /* 0x00000000130572ca */ /* 0x000fc600000e0000 */
[----:B0-----:R-:W-:-:S10]  /*0e20*/  IMAD.WIDE.U32 R12, R7, 0x4, R12 ;  /* 0x00000004070c7825 */ /* 0x001fd400078e000c */
[----:B------:R-:W2:Y:S01]  /*0e30*/  LDG.E R13, desc[UR4][R12.64] ;  /* 0x000000040c0d7981 */ /* 0x000ea2000c1e1900 */
[----:B------:R-:W0:Y:S01]  /*0e40*/  LDCU.64 UR4, c[0x0][0x380] ;  /* 0x00007000ff0477ac */ /* 0x000e220008000a00 */
[----:B------:R-:W-:Y:S01]  /*0e50*/  IADD3 R7, P0, PT, R4, R5, RZ ;  /* 0x0000000504077210 */ /* 0x000fe20007f1e0ff */
[----:B------:R-:W-:Y:S01]  /*0e60*/  IMAD.WIDE.U32 R8, R5, 0x4, R16 ;  /* 0x0000000405087825 */ /* 0x000fe200078e0010 */
[C---:B------:R-:W-:Y:S02]  /*0e70*/  R2UR UR6, R18.reuse ;  /* 0x00000000120672ca */ /* 0x040fe400000e0000 */
[C---:B------:R-:W-:Y:S01]  /*0e80*/  R2UR UR7, R19.reuse ;  /* 0x00000000130772ca */ /* 0x040fe200000e0000 */
[----:B------:R-:W-:Y:S01]  /*0e90*/  IMAD.X R20, RZ, RZ, RZ, P0 ;  /* 0x000000ffff147224 */ /* 0x000fe200000e06ff */
[----:B------:R-:W-:Y:S02]  /*0ea0*/  R2UR UR8, R18 ;  /* 0x00000000120872ca */ /* 0x000fe400000e0000 */
[----:B------:R-:W-:-:S02]  /*0eb0*/  R2UR UR9, R19 ;  /* 0x00000000130972ca */ /* 0x000fc400000e0000 */
[----:B0-----:R-:W-:-:S04]  /*0ec0*/  LEA R10, P0, R7, UR4, 0x2 ;  /* 0x00000004070a7c11 */ /* 0x001fc8000f8010ff */
[----:B------:R-:W-:-:S03]  /*0ed0*/  LEA.HI.X R11, R7, UR5, R20, 0x2, P0 ;  /* 0x00000005070b7c11 */ /* 0x000fc600080f1414 */
[----:B--2---:R0:W-:Y:S04]  /*0ee0*/  ST.E desc[UR6][R8.64], R13 ;  /* 0x0000000d08007985 */ /* 0x0041e8000c101906 */
[----:B------:R-:W2:Y:S01]  /*0ef0*/  LDG.E R7, desc[UR8][R10.64+0x4] ;  /* 0x000004080a077981 */ /* 0x000ea2000c1e1900 */
[----:B------:R-:W-:Y:S02]  /*0f00*/  R2UR UR4, R18 ;  /* 0x00000000120472ca */ /* 0x000fe400000e0000 */
[----:B------:R-:W-:-:S13]  /*0f10*/  R2UR UR5, R19 ;  /* 0x00000000130572ca */ /* 0x000fda00000e0000 */
[----:B--2---:R1:W-:Y:S04]  /*0f20*/  ST.E desc[UR4][R8.64+0x4], R7 ;  /* 0x0000040708007985 */ /* 0x0043e8000c101904 */
[----:B------:R-:W2:Y:S04]  /*0f30*/  LDG.E R15, desc[UR6][R10.64+0x8] ;  /* 0x000008060a0f7981 */ /* 0x000ea8000c1e1900 */
[----:B--2---:R2:W-:Y:S04]  /*0f40*/  ST.E desc[UR4][R8.64+0x8], R15 ;  /* 0x0000080f08007985 */ /* 0x0045e8000c101904 */
[----:B------:R-:W3:Y:S04]  /*0f50*/  LDG.E R21, desc[UR6][R10.64+0xc] ;  /* 0x00000c060a157981 */ /* 0x000ee8000c1e1900 */
[----:B---3--:R3:W-:Y:S04]  /*0f60*/  ST.E desc[UR4][R8.64+0xc], R21 ;  /* 0x00000c1508007985 */ /* 0x0087e8000c101904 */
[----:B0-----:R-:W4:Y:S04]  /*0f70*/  LDG.E R13, desc[UR6][R10.64+0x10] ;  /* 0x000010060a0d7981 */ /* 0x001f28000c1e1900 */
[----:B----4-:R4:W-:Y:S04]  /*0f80*/  ST.E desc[UR4][R8.64+0x10], R13 ;  /* 0x0000100d08007985 */ /* 0x0109e8000c101904 */
[----:B-1----:R-:W5:Y:S04]  /*0f90*/  LDG.E R7, desc[UR6][R10.64+0x14] ;  /* 0x000014060a077981 */ /* 0x002f68000c1e1900 */
[----:B-----5:R4:W-:Y:S04]  /*0fa0*/  ST.E desc[UR4][R8.64+0x14], R7 ;  /* 0x0000140708007985 */ /* 0x0209e8000c101904 */
[----:B--2---:R-:W2:Y:S04]  /*0fb0*/  LDG.E R15, desc[UR6][R10.64+0x18] ;  /* 0x000018060a0f7981 */ /* 0x004ea8000c1e1900 */
[----:B--2---:R4:W-:Y:S04]  /*0fc0*/  ST.E desc[UR4][R8.64+0x18], R15 ;  /* 0x0000180f08007985 */ /* 0x0049e8000c101904 */
[----:B---3--:R-:W2:Y:S01]  /*0fd0*/  LDG.E R21, desc[UR6][R10.64+0x1c] ;  /* 0x00001c060a157981 */ /* 0x008ea2000c1e1900 */
[----:B------:R-:W-:-:S03]  /*0fe0*/  VIADD R5, R5, 0x8 ;  /* 0x0000000805057836 */ /* 0x000fc60000000000 */
[----:B--2---:R4:W-:Y:S04]  /*0ff0*/  ST.E desc[UR4][R8.64+0x1c], R21 ;  /* 0x00001c1508007985 */ /* 0x0049e8000c101904 */
.L_x_13:
[----:B------:R-:W-:Y:S04]  /*1000*/  BSSY.RECONVERGENT B0, `(.L_x_12) ;  /* 0x000002e000007945 */ /* 0x000fe80003800200 */
[----:B------:R-:W-:Y:S05]  /*1010*/  @!P1 BRA `(.L_x_14) ;  /* 0x0000000000b09947 */ /* 0x000fea0003800000 */
[----:B------:R-:W-:Y:S02]  /*1020*/  ISETP.GE.U32.AND P0, PT, R14, 0x4, PT ;  /* 0x000000040e00780c */ /* 0x000fe40003f06070 */
[----:B----4-:R-:W-:-:S04]  /*1030*/  LOP3.LUT R7, R6, 0x3, RZ, 0xc0, !PT ;  /* 0x0000000306077812 */ /* 0x010fc800078ec0ff */
        /* <DEDUP_REMOVED lines=25> */
[----:B------:R-:W2:Y:S01]  /*11d0*/  LDG.E R25, desc[UR6][R10.64+0xc] ;  /* 0x00000c060a197981 */ /* 0x000ea2000c1e1900 */
[----:B------:R-:W-:-:S03]  /*11e0*/  VIADD R5, R5, 0x4 ;  /* 0x0000000405057836 */ /* 0x000fc60000000000 */
[----:B--2---:R1:W-:Y:S04]  /*11f0*/  ST.E desc[UR4][R8.64+0xc], R25 ;  /* 0x00000c1908007985 */ /* 0x0043e8000c101904 */
.L_x_15:
[----:B------:R-:W-:Y:S05]  /*1200*/  @!P1 BRA `(.L_x_14) ;  /* 0x0000000000349947 */ /* 0x000fea0003800000 */
[----:B01----:R-:W0:Y:S01]  /*1210*/  LDC.64 R8, c[0x0][0x380] ;  /* 0x0000e000ff087b82 */ /* 0x003e220000000a00 */
[----:B------:R-:W-:-:S07]  /*1220*/  IMAD.MOV.U32 R14, RZ, RZ, RZ ;  /* 0x000000ffff0e7224 */ /* 0x000fce00078e00ff */
.L_x_16:
[----:B------:R-:W-:Y:S01]  /*1230*/  R2UR UR4, R18 ;  /* 0x00000000120472ca */ /* 0x000fe200000e0000 */
[----:B--2---:R-:W-:Y:S01]  /*1240*/  IMAD.IADD R13, R4, 0x1, R5 ;  /* 0x00000001040d7824 */ /* 0x004fe200078e0205 */
[----:B------:R-:W-:-:S03]  /*1250*/  R2UR UR5, R19 ;  /* 0x00000000130572ca */ /* 0x000fc600000e0000 */
[----:B0-----:R-:W-:-:S10]  /*1260*/  IMAD.WIDE.U32 R12, R13, 0x4, R8 ;  /* 0x000000040d0c7825 */ /* 0x001fd400078e0008 */
[----:B------:R-:W2:Y:S01]  /*1270*/  LDG.E R13, desc[UR4][R12.64] ;  /* 0x000000040c0d7981 */ /* 0x000ea2000c1e1900 */
[----:B------:R-:W-:Y:S02]  /*1280*/  VIADD R14, R14, 0x1 ;  /* 0x000000010e0e7836 */ /* 0x000fe40000000000 */
[----:B------:R-:W-:-:S03]  /*1290*/  IMAD.WIDE.U32 R10, R5, 0x4, R16 ;  /* 0x00000004050a7825 */ /* 0x000fc600078e0010 */
[----:B------:R-:W-:Y:S01]  /*12a0*/  ISETP.NE.AND P0, PT, R14, R7, PT ;  /* 0x000000070e00720c */ /* 0x000fe20003f05270 */
[----:B------:R-:W-:Y:S01]  /*12b0*/  VIADD R5, R5, 0x1 ;  /* 0x0000000105057836 */ /* 0x000fe20000000000 */
[----:B--2---:R2:W-:Y:S11]  /*12c0*/  ST.E desc[UR4][R10.64], R13 ;  /* 0x0000000d0a007985 */ /* 0x0045f6000c101904 */
[----:B------:R-:W-:Y:S05]  /*12d0*/  @P0 BRA `(.L_x_16) ;  /* 0xfffffffc00d40947 */ /* 0x000fea000383ffff */
.L_x_14:
[----:B------:R-:W-:Y:S05]  /*12e0*/  BSYNC.RECONVERGENT B0 ;  /* 0x0000000000007941 */ /* 0x000fea0003800200 */
.L_x_12:
[----:B------:R-:W-:Y:S01]  /*12f0*/  BSSY.RECONVERGENT B0, `(.L_x_17) ;  /* 0x00001bc000007945 */ /* 0x000fe20003800200 */
[C---:B------:R-:W-:Y:S02]  /*1300*/  LOP3.LUT R5, R6.reuse, 0x7, RZ, 0xc0, !PT ;  /* 0x0000000706057812 */ /* 0x040fe400078ec0ff */
[----:B------:R-:W-:-:S07]  /*1310*/  LOP3.LUT R6, R6, 0x3, RZ, 0xc0, !PT ;  /* 0x0000000306067812 */ /* 0x000fce00078ec0ff */
.L_x_33:
[----:B------:R-:W-:Y:S01]  /*1320*/  BSSY.RELIABLE B1, `(.L_x_18) ;  /* 0x0000009000017945 */ /* 0x000fe20003800100 */
[----:B-1-34-:R-:W-:-:S07]  /*1330*/  IMAD.MOV.U32 R7, RZ, RZ, RZ ;  /* 0x000000ffff077224 */ /* 0x01afce00078e00ff */
.L_x_38:
[----:B------:R-:W-:Y:S02]  /*1340*/  R2UR UR4, R18 ;  /* 0x00000000120472ca */ /* 0x000fe400000e0000 */
[----:B------:R-:W-:Y:S02]  /*1350*/  R2UR UR5, R19 ;  /* 0x00000000130572ca */ /* 0x000fe400000e0000 */
[----:B01----:R-:W-:-:S05]  /*1360*/  IADD3 R8, P0, PT, R7, R22, RZ ;  /* 0x0000001607087210 */ /* 0x003fca0007f1e0ff */
[----:B------:R-:W-:-:S06]  /*1370*/  IMAD.X R9, RZ, RZ, R2, P0 ;  /* 0x000000ffff097224 */ /* 0x000fcc00000e0602 */
[----:B------:R-:W3:Y:S02]  /*1380*/  LD.E.U8 R8, desc[UR4][R8.64] ;  /* 0x0000000408087980 */ /* 0x000ee4000c101100 */
[----:B---3--:R-:W-:-:S13]  /*1390*/  ISETP.NE.AND P0, PT, R8, RZ, PT ;  /* 0x000000ff0800720c */ /* 0x008fda0003f05270 */
[----:B------:R-:W-:Y:S05]  /*13a0*/  @P0 BRA `(.L_x_19) ;  /* 0x0000001800ac0947 */ /* 0x000fea0003800000 */
[----:B------:R-:W-:Y:S05]  /*13b0*/  BSYNC.RELIABLE B1 ;  /* 0x0000000000017941 */ /* 0x000fea0003800100 */
.L_x_18:
[----:B------:R-:W-:Y:S01]  /*13c0*/  ISETP.GE.U32.AND P0, PT, R0, 0x3, PT ;  /* 0x000000030000780c */ /* 0x000fe20003f06070 */
[----:B------:R-:W-:Y:S02]  /*13d0*/  IMAD.MOV.U32 R7, RZ, RZ, 0x3b9ac9ff ;  /* 0x3b9ac9ffff077424 */ /* 0x000fe400078e00ff */
[----:B------:R-:W-:Y:S02]  /*13e0*/  IMAD.MOV.U32 R15, RZ, RZ, RZ ;  /* 0x000000ffff0f7224 */ /* 0x000fe400078e00ff */
[----:B--2---:R-:W-:-:S08]  /*13f0*/  IMAD.MOV.U32 R13, RZ, RZ, R23 ;  /* 0x000000ffff0d7224 */ /* 0x004fd000078e0017 */
[----:B------:R-:W-:Y:S05]  /*1400*/  @!P0 BRA `(.L_x_20) ;  /* 0x0000000000f08947 */ /* 0x000fea0003800000 */
[----:B------:R-:W0:Y:S01]  /*1410*/  LDC R24, c[0x0][0x388] ;  /* 0x0000e200ff187b82 */ /* 0x000e220000000800 */
[----:B------:R-:W-:Y:S01]  /*1420*/  BSSY.RECONVERGENT B1, `(.L_x_21) ;  /* 0x0000039000017945 */ /* 0x000fe20003800200 */
[----:B------:R-:W-:Y:S02]  /*1430*/  IMAD.MOV.U32 R7, RZ, RZ, 0x3b9ac9ff ;  /* 0x3b9ac9ffff077424 */ /* 0x000fe400078e00ff */
[----:B------:R-:W-:Y:S02]  /*1440*/  IMAD.MOV.U32 R15, RZ, RZ, RZ ;  /* 0x000000ffff0f7224 */ /* 0x000fe400078e00ff */
[----:B------:R-:W-:Y:S01]  /*1450*/  IMAD.MOV.U32 R13, RZ, RZ, R23 ;  /* 0x000000ffff0d7224 */ /* 0x000fe200078e0017 */
[----:B0-----:R-:W-:-:S07]  /*1460*/  LOP3.LUT R24, R24, 0x7ffffffc, RZ, 0xc0, !PT ;  /* 0x7ffffffc18187812 */ /* 0x001fce00078ec0ff */
.L_x_22:
[C---:B------:R-:W-:Y:S02]  /*1470*/  R2UR UR4, R18.reuse ;  /* 0x00000000120472ca */ /* 0x040fe400000e0000 */
[----:B------:R-:W-:Y:S02]  /*1480*/  R2UR UR5, R19 ;  /* 0x00000000130572ca */ /* 0x000fe400000e0000 */
[----:B------:R-:W-:Y:S02]  /*1490*/  IADD3 R8, P0, PT, R15, R22, RZ ;  /* 0x000000160f087210 */ /* 0x000fe40007f1e0ff */
[C---:B------:R-:W-:Y:S02]  /*14a0*/  R2UR UR6, R18.reuse ;  /* 0x00000000120672ca */ /* 0x040fe400000e0000 */
[----:B------:R-:W-:Y:S01]  /*14b0*/  R2UR UR7, R19 ;  /* 0x00000000130772ca */ /* 0x000fe200000e0000 */
[----:B------:R-:W-:Y:S01]  /*14c0*/  IMAD.X R9, RZ, RZ, R2, P0 ;  /* 0x000000ffff097224 */ /* 0x000fe200000e0602 */
[----:B------:R-:W-:-:S02]  /*14d0*/  R2UR UR8, R18 ;  /* 0x00000000120872ca */ /* 0x000fc400000e0000 */
[----:B------:R-:W-:-:S03]  /*14e0*/  R2UR UR9, R19 ;  /* 0x00000000130972ca */ /* 0x000fc600000e0000 */
[----:B------:R-:W2:Y:S06]  /*14f0*/  LD.E.U8 R12, desc[UR4][R8.64] ;  /* 0x00000004080c7980 */ /* 0x000eac000c101100 */
[----:B------:R-:W3:Y:S04]  /*1500*/  LD.E.U8 R10, desc[UR6][R8.64+0x1] ;  /* 0x00000106080a7980 */ /* 0x000ee8000c101100 */
[----:B------:R-:W4:Y:S01]  /*1510*/  LD.E.U8 R11, desc[UR8][R8.64+0x2] ;  /* 0x00000208080b7980 */ /* 0x000f22000c101100 */
[----:B--2---:R-:W-:-:S02]  /*1520*/  ISETP.NE.AND P5, PT, R12, 0x1, PT ;  /* 0x000000010c00780c */ /* 0x004fc40003fa5270 */
[----:B---3--:R-:W-:Y:S02]  /*1530*/  ISETP.NE.AND P2, PT, R10, 0x1, PT ;  /* 0x000000010a00780c */ /* 0x008fe40003f45270 */
[----:B----4-:R-:W-:Y:S01]  /*1540*/  ISETP.NE.AND P3, PT, R11, 0x1, PT ;  /* 0x000000010b00780c */ /* 0x010fe20003f65270 */
[----:B------:R-:W-:-:S08]  /*1550*/  IMAD.WIDE.U32 R10, R15, 0x4, R16 ;  /* 0x000000040f0a7825 */ /* 0x000fd000078e0010 */
[C---:B------:R-:W-:Y:S02]  /*1560*/  @P5 R2UR UR4, R18.reuse ;  /* 0x00000000120452ca */ /* 0x040fe400000e0000 */
[C---:B------:R-:W-:Y:S02]  /*1570*/  @P5 R2UR UR5, R19.reuse ;  /* 0x00000000130552ca */ /* 0x040fe400000e0000 */
[C---:B------:R-:W-:Y:S02]  /*1580*/  @P2 R2UR UR6, R18.reuse ;  /* 0x00000000120622ca */ /* 0x040fe400000e0000 */
[C---:B------:R-:W-:Y:S02]  /*1590*/  @P2 R2UR UR7, R19.reuse ;  /* 0x00000000130722ca */ /* 0x040fe400000e0000 */
[----:B------:R-:W-:Y:S02]  /*15a0*/  @P3 R2UR UR8, R18 ;  /* 0x00000000120832ca */ /* 0x000fe400000e0000 */
[----:B------:R-:W-:-:S05]  /*15b0*/  @P3 R2UR UR9, R19 ;  /* 0x00000000130932ca */ /* 0x000fca00000e0000 */
[----:B------:R-:W2:Y:S01]  /*15c0*/  @P5 LD.E R12, desc[UR4][R10.64] ;  /* 0x000000040a0c5980 */ /* 0x000ea2000c101900 */
[----:B------:R-:W-:Y:S02]  /*15d0*/  R2UR UR4, R18 ;  /* 0x00000000120472ca */ /* 0x000fe400000e0000 */
[----:B------:R-:W-:Y:S01]  /*15e0*/  R2UR UR5, R19 ;  /* 0x00000000130572ca */ /* 0x000fe200000e0000 */
[----:B------:R-:W3:Y:S04]  /*15f0*/  @P2 LD.E R14, desc[UR6][R10.64+0x4] ;  /* 0x000004060a0e2980 */ /* 0x000ee8000c101900 */
[----:B------:R-:W4:Y:S08]  /*1600*/  @P3 LD.E R20, desc[UR8][R10.64+0x8] ;  /* 0x000008080a143980 */ /* 0x000f30000c101900 */
[----:B------:R-:W5:Y:S01]  /*1610*/  LD.E.U8 R8, desc[UR4][R8.64+0x3] ;  /* 0x0000030408087980 */ /* 0x000f62000c101100 */
[----:B------:R-:W-:-:S02]  /*1620*/  PLOP3.LUT P1, PT, PT, PT, PT, 0x80, 0x8 ;  /* 0x000000000008781c */ /* 0x000fc40003f2f070 */
[----:B--2---:R-:W-:Y:S02]  /*1630*/  @P5 ISETP.GE.AND P6, PT, R12, R7, PT ;  /* 0x000000070c00520c */ /* 0x004fe40003fc6270 */
[----:B------:R-:W-:-:S04]  /*1640*/  @P5 VIMNMX R7, PT, PT, R7, R12, PT ;  /* 0x0000000c07075248 */ /* 0x000fc80003fe0100 */
[----:B---3--:R-:W-:Y:S02]  /*1650*/  @P2 ISETP.GE.AND P0, PT, R14, R7, PT ;  /* 0x000000070e00220c */ /* 0x008fe40003f06270 */
[----:B------:R-:W-:Y:S02]  /*1660*/  @P2 VIMNMX R7, PT, PT, R7, R14, PT ;  /* 0x0000000e07072248 */ /* 0x000fe40003fe0100 */
[----:B------:R-:W-:Y:S02]  /*1670*/  @P2 PLOP3.LUT P1, PT, P0, PT, PT, 0x80, 0x8 ;  /* 0x000000000008281c */ /* 0x000fe4000072f070 */
[----:B----4-:R-:W-:Y:S02]  /*1680*/  @P3 ISETP.GE.AND P4, PT, R20, R7, PT ;  /* 0x000000071400320c */ /* 0x010fe40003f86270 */
[----:B------:R-:W-:Y:S02]  /*1690*/  PLOP3.LUT P0, PT, PT, PT, PT, 0x80, 0x8 ;  /* 0x000000000008781c */ /* 0x000fe40003f0f070 */
[----:B------:R-:W-:-:S02]  /*16a0*/  @P3 PLOP3.LUT P0, PT, P4, PT, PT, 0x80, 0x8 ;  /* 0x000000000008381c */ /* 0x000fc4000270f070 */
[----:B-----5:R-:W-:-:S13]  /*16b0*/  ISETP.NE.AND P4, PT, R8, 0x1, PT ;  /* 0x000000010800780c */ /* 0x020fda0003f85270 */
[----:B------:R-:W-:Y:S02]  /*16c0*/  @P4 R2UR UR4, R18 ;  /* 0x00000000120442ca */ /* 0x000fe400000e0000 */
[----:B------:R-:W-:-:S13]  /*16d0*/  @P4 R2UR UR5, R19 ;  /* 0x00000000130542ca */ /* 0x000fda00000e0000 */
[----:B------:R-:W2:Y:S01]  /*16e0*/  @P4 LD.E R10, desc[UR4][R10.64+0xc] ;  /* 0x00000c040a0a4980 */ /* 0x000ea2000c101900 */
[----:B------:R-:W-:Y:S02]  /*16f0*/  @P3 VIMNMX R7, PT, PT, R7, R20, PT ;  /* 0x0000001407073248 */ /* 0x000fe40003fe0100 */
[C---:B------:R-:W-:Y:S01]  /*1700*/  @P5 SEL R13, R15.reuse, R13, !P6 ;  /* 0x0000000d0f0d5207 */ /* 0x040fe20007000000 */
[C---:B------:R-:W-:Y:S01]  /*1710*/  @!P1 VIADD R13, R15.reuse, 0x1 ;  /* 0x000000010f0d9836 */ /* 0x040fe20000000000 */
[----:B------:R-:W-:Y:S01]  /*1720*/  PLOP3.LUT P1, PT, PT, PT, PT, 0x80, 0x8 ;  /* 0x000000000008781c */ /* 0x000fe20003f2f070 */
[----:B------:R-:W-:Y:S01]  /*1730*/  @!P0 VIADD R13, R15, 0x2 ;  /* 0x000000020f0d8836 */ /* 0x000fe20000000000 */
[----:B--2---:R-:W-:Y:S02]  /*1740*/  @P4 ISETP.GE.AND P5, PT, R10, R7, PT ;  /* 0x000000070a00420c */ /* 0x004fe40003fa6270 */
[----:B------:R-:W-:Y:S02]  /*1750*/  @P4 VIMNMX R7, PT, PT, R7, R10, PT ;  /* 0x0000000a07074248 */ /* 0x000fe40003fe0100 */
[----:B------:R-:W-:-:S13]  /*1760*/  @P4 PLOP3.LUT P1, PT, P5, PT, PT, 0x80, 0x8 ;  /* 0x000000000008481c */ /* 0x000fda0002f2f070 */
[C---:B------:R-:W-:Y:S02]  /*1770*/  @!P1 VIADD R13, R15.reuse, 0x3 ;  /* 0x000000030f0d9836 */ /* 0x040fe40000000000 */
[----:B------:R-:W-:-:S05]  /*1780*/  VIADD R15, R15, 0x4 ;  /* 0x000000040f0f7836 */ /* 0x000fca0000000000 */
[----:B------:R-:W-:-:S13]  /*1790*/  ISETP.NE.AND P0, PT, R15, R24, PT ;  /* 0x000000180f00720c */ /* 0x000fda0003f05270 */
[----:B------:R-:W-:Y:S05]  /*17a0*/  @P0 BRA `(.L_x_22) ;  /* 0xfffffffc00300947 */ /* 0x000fea000383ffff */
[----:B------:R-:W-:Y:S05]  /*17b0*/  BSYNC.RECONVERGENT B1 ;  /* 0x0000000000017941 */ /* 0x000fea0003800200 */
.L_x_21:
[----:B------:R-:W-:-:S07]  /*17c0*/  IMAD.MOV.U32 R15, RZ, RZ, R24 ;  /* 0x000000ffff0f7224 */ /* 0x000fce00078e0018 */
.L_x_20:
[----:B------:R-:W-:-:S13]  /*17d0*/  ISETP.NE.AND P0, PT, R6, RZ, PT ;  /* 0x000000ff0600720c */ /* 0x000fda0003f05270 */
[----:B------:R-:W-:Y:S05]  /*17e0*/  @!P0 BRA `(.L_x_23) ;  /* 0x0000000000b88947 */ /* 0x000fea0003800000 */
[----:B------:R-:W-:Y:S02]  /*17f0*/  R2UR UR4, R18 ;  /* 0x00000000120472ca */ /* 0x000fe400000e0000 */
[----:B------:R-:W-:Y:S02]  /*1800*/  R2UR UR5, R19 ;  /* 0x00000000130572ca */ /* 0x000fe400000e0000 */
[----:B------:R-:W-:-:S05]  /*1810*/  IADD3 R8, P0, PT, R15, R22, RZ ;  /* 0x000000160f087210 */ /* 0x000fca0007f1e0ff */
[----:B------:R-:W-:-:S06]  /*1820*/  IMAD.X R9, RZ, RZ, R2, P0 ;  /* 0x000000ffff097224 */ /* 0x000fcc00000e0602 */
[----:B------:R-:W2:Y:S01]  /*1830*/  LD.E.U8 R10, desc[UR4][R8.64] ;  /* 0x00000004080a7980 */ /* 0x000ea2000c101100 */
[----:B------:R-:W-:Y:S01]  /*1840*/  BSSY.RECONVERGENT B1, `(.L_x_24) ;  /* 0x000000c000017945 */ /* 0x000fe20003800200 */
[----:B------:R-:W-:Y:S01]  /*1850*/  ISETP.NE.AND P1, PT, R6, 0x1, PT ;  /* 0x000000010600780c */ /* 0x000fe20003f25270 */
[----:B------:R-:W-:Y:S01]  /*1860*/  IMAD.MOV.U32 R12, RZ, RZ, R7 ;  /* 0x000000ffff0c7224 */ /* 0x000fe200078e0007 */
[----:B--2---:R-:W-:Y:S01]  /*1870*/  ISETP.NE.AND P0, PT, R10, 0x1, PT ;  /* 0x000000010a00780c */ /* 0x004fe20003f05270 */
[----:B------:R-:W-:-:S12]  /*1880*/  IMAD.WIDE.U32 R10, R15, 0x4, R16 ;  /* 0x000000040f0a7825 */ /* 0x000fd800078e0010 */
[----:B------:R-:W-:Y:S05]  /*1890*/  @!P0 BRA `(.L_x_25) ;  /* 0x0000000000188947 */ /* 0x000fea0003800000 */
[----:B------:R-:W-:Y:S02]  /*18a0*/  R2UR UR4, R18 ;  /* 0x00000000120472ca */ /* 0x000fe400000e0000 */
[----:B------:R-:W-:-:S13]  /*18b0*/  R2UR UR5, R19 ;  /* 0x00000000130572ca */ /* 0x000fda00000e0000 */
[----:B------:R-:W2:Y:S02]  /*18c0*/  LD.E R7, desc[UR4][R10.64] ;  /* 0x000000040a077980 */ /* 0x000ea4000c101900 */
[CC--:B--2---:R-:W-:Y:S02]  /*18d0*/  ISETP.GE.AND P0, PT, R7.reuse, R12.reuse, PT ;  /* 0x0000000c0700720c */ /* 0x0c4fe40003f06270 */
[----:B------:R-:W-:Y:S02]  /*18e0*/  VIMNMX R12, PT, PT, R7, R12, PT ;  /* 0x0000000c070c7248 */ /* 0x000fe40003fe0100 */
[----:B------:R-:W-:-:S09]  /*18f0*/  SEL R13, R15, R13, !P0 ;  /* 0x0000000d0f0d7207 */ /* 0x000fd20004000000 */
.L_x_25:
[----:B------:R-:W-:Y:S05]  /*1900*/  BSYNC.RECONVERGENT B1 ;  /* 0x0000000000017941 */ /* 0x000fea0003800200 */
.L_x_24:
[----:B------:R-:W-:Y:S04]  /*1910*/  BSSY.RECONVERGENT B1, `(.L_x_23) ;  /* 0x000001b000017945 */ /* 0x000fe80003800200 */
[----:B------:R-:W-:Y:S05]  /*1920*/  @!P1 BRA `(.L_x_26) ;  /* 0x0000000000649947 */ /* 0x000fea0003800000 */
[----:B------:R-:W-:Y:S02]  /*1930*/  R2UR UR4, R18 ;  /* 0x00000000120472ca */ /* 0x000fe400000e0000 */
[----:B------:R-:W-:-:S13]  /*1940*/  R2UR UR5, R19 ;  /* 0x00000000130572ca */ /* 0x000fda00000e0000 */
[----:B------:R-:W2:Y:S01]  /*1950*/  LD.E.U8 R7, desc[UR4][R8.64+0x1] ;  /* 0x0000010408077980 */ /* 0x000ea2000c101100 */
[----:B------:R-:W-:Y:S01]  /*1960*/  BSSY.RECONVERGENT B2, `(.L_x_27) ;  /* 0x000000a000027945 */ /* 0x000fe20003800200 */
[----:B------:R-:W-:Y:S02]  /*1970*/  ISETP.NE.AND P1, PT, R6, 0x2, PT ;  /* 0x000000020600780c */ /* 0x000fe40003f25270 */
[----:B--2---:R-:W-:-:S13]  /*1980*/  ISETP.NE.AND P0, PT, R7, 0x1, PT ;  /* 0x000000010700780c */ /* 0x004fda0003f05270 */
[----:B------:R-:W-:Y:S05]  /*1990*/  @!P0 BRA `(.L_x_28) ;  /* 0x0000000000188947 */ /* 0x000fea0003800000 */
[----:B------:R-:W-:Y:S02]  /*19a0*/  R2UR UR4, R18 ;  /* 0x00000000120472ca */ /* 0x000fe400000e0000 */
[----:B------:R-:W-:-:S13]  /*19b0*/  R2UR UR5, R19 ;  /* 0x00000000130572ca */ /* 0x000fda00000e0000 */
[----:B------:R-:W2:Y:S02]  /*19c0*/  LD.E R7, desc[UR4][R10.64+0x4] ;  /* 0x000004040a077980 */ /* 0x000ea4000c101900 */
[CC--:B--2---:R-:W-:Y:S02]  /*19d0*/  ISETP.GE.AND P0, PT, R7.reuse, R12.reuse, PT ;  /* 0x0000000c0700720c */ /* 0x0c4fe40003f06270 */
[----:B------:R-:W-:-:S11]  /*19e0*/  VIMNMX R12, PT, PT, R7, R12, PT ;  /* 0x0000000c070c7248 */ /* 0x000fd60003fe0100 */
[----:B------:R-:W-:-:S07]  /*19f0*/  @!P0 VIADD R13, R15, 0x1 ;  /* 0x000000010f0d8836 */ /* 0x000fce0000000000 */
.L_x_28:
[----:B------:R-:W-:Y:S05]  /*1a00*/  BSYNC.RECONVERGENT B2 ;  /* 0x0000000000027941 */ /* 0x000fea0003800200 */
.L_x_27:
[----:B------:R-:W-:Y:S05]  /*1a10*/  @!P1 BRA `(.L_x_26) ;  /* 0x0000000000289947 */ /* 0x000fea0003800000 */
[----:B------:R-:W-:Y:S02]  /*1a20*/  R2UR UR4, R18 ;  /* 0x00000000120472ca */ /* 0x000fe400000e0000 */
[----:B------:R-:W-:-:S13]  /*1a30*/  R2UR UR5, R19 ;  /* 0x00000000130572ca */ /* 0x000fda00000e0000 */
[----:B------:R-:W2:Y:S02]  /*1a40*/  LD.E.U8 R8, desc[UR4][R8.64+0x2] ;  /* 0x0000020408087980 */ /* 0x000ea4000c101100 */
[----:B--2---:R-:W-:-:S13]  /*1a50*/  ISETP.NE.AND P0, PT, R8, 0x1, PT ;  /* 0x000000010800780c */ /* 0x004fda0003f05270 */
[----:B------:R-:W-:Y:S05]  /*1a60*/  @!P0 BRA `(.L_x_26) ;  /* 0x0000000000148947 */ /* 0x000fea0003800000 */
[----:B------:R-:W-:Y:S02]  /*1a70*/  R2UR UR4, R18 ;  /* 0x00000000120472ca */ /* 0x000fe400000e0000 */
[----:B------:R-:W-:-:S13]  /*1a80*/  R2UR UR5, R19 ;  /* 0x00000000130572ca */ /* 0x000fda00000e0000 */
[----:B------:R-:W2:Y:S02]  /*1a90*/  LD.E R10, desc[UR4][R10.64+0x8] ;  /* 0x000008040a0a7980 */ /* 0x000ea4000c101900 */
[----:B--2---:R-:W-:-:S13]  /*1aa0*/  ISETP.GE.AND P0, PT, R10, R12, PT ;  /* 0x0000000c0a00720c */ /* 0x004fda0003f06270 */
[----:B------:R-:W-:-:S07]  /*1ab0*/  @!P0 VIADD R13, R15, 0x2 ;  /* 0x000000020f0d8836 */ /* 0x000fce0000000000 */
.L_x_26:
[----:B------:R-:W-:Y:S05]  /*1ac0*/  BSYNC.RECONVERGENT B1 ;  /* 0x0000000000017941 */ /* 0x000fea0003800200 */
.L_x_23:
[----:B------:R-:W0:Y:S01]  /*1ad0*/  LDC R12, c[0x0][0x388] ;  /* 0x0000e200ff0c7b82 */ /* 0x000e220000000800 */
[----:B------:R-:W-:Y:S01]  /*1ae0*/  IADD3 R8, P0, PT, R13, R22, RZ ;  /* 0x000000160d087210 */ /* 0x000fe20007f1e0ff */
[----:B------:R-:W-:Y:S01]  /*1af0*/  IMAD.MOV.U32 R11, RZ, RZ, 0x1 ;  /* 0x00000001ff0b7424 */ /* 0x000fe200078e00ff */
[----:B------:R-:W-:Y:S01]  /*1b00*/  R2UR UR4, R18 ;  /* 0x00000000120472ca */ /* 0x000fe200000e0000 */
[----:B------:R-:W-:Y:S01]  /*1b10*/  IMAD.MOV.U32 R7, RZ, RZ, RZ ;  /* 0x000000ffff077224 */ /* 0x000fe200078e00ff */
[----:B------:R-:W-:Y:S01]  /*1b20*/  R2UR UR5, R19 ;  /* 0x00000000130572ca */ /* 0x000fe200000e0000 */
[----:B------:R-:W-:Y:S01]  /*1b30*/  IMAD.X R9, RZ, RZ, R2, P0 ;  /* 0x000000ffff097224 */ /* 0x000fe200000e0602 */
[----:B------:R-:W-:-:S11]  /*1b40*/  ISETP.GE.U32.AND P0, PT, R0, 0x7, PT ;  /* 0x000000070000780c */ /* 0x000fd60003f06070 */
[----:B------:R1:W-:Y:S01]  /*1b50*/  ST.E.U8 desc[UR4][R8.64], R11 ;  /* 0x0000000b08007985 */ /* 0x0003e2000c101104 */
[C---:B0-----:R-:W-:Y:S02]  /*1b60*/  IMAD R20, R13.reuse, R12, RZ ;  /* 0x0000000c0d147224 */ /* 0x041fe400078e02ff */
[----:B-1----:R-:W-:Y:S01]  /*1b70*/  IMAD.WIDE.U32 R10, R13, 0x4, R16 ;  /* 0x000000040d0a7825 */ /* 0x002fe200078e0010 */
[----:B------:R-:W-:Y:S06]  /*1b80*/  @!P0 BRA `(.L_x_29) ;  /* 0x00000008003c8947 */ /* 0x000fec0003800000 */
[----:B------:R-:W-:Y:S01]  /*1b90*/  BSSY.RECONVERGENT B1, `(.L_x_29) ;  /* 0x000008e000017945 */ /* 0x000fe20003800200 */
[----:B------:R-:W-:Y:S01]  /*1ba0*/  LOP3.LUT R7, R12, 0x7ffffff8, RZ, 0xc0, !PT ;  /* 0x7ffffff80c077812 */ /* 0x000fe200078ec0ff */
[----:B------:R-:W-:-:S07]  /*1bb0*/  IMAD.MOV.U32 R21, RZ, RZ, RZ ;  /* 0x000000ffff157224 */ /* 0x000fce00078e00ff */
.L_x_32:
[----:B------:R-:W-:Y:S02]  /*1bc0*/  R2UR UR4, R18 ;  /* 0x00000000120472ca */ /* 0x000fe400000e0000 */
[----:B------:R-:W-:Y:S02]  /*1bd0*/  R2UR UR5, R19 ;  /* 0x00000000130572ca */ /* 0x000fe400000e0000 */
[----:B------:R-:W-:-:S05]  /*1be0*/  IADD3 R14, P0, PT, R21, R22, RZ ;  /* 0x00000016150e7210 */ /* 0x000fca0007f1e0ff */
[----:B0-----:R-:W-:-:S06]  /*1bf0*/  IMAD.X R15, RZ, RZ, R2, P0 ;  /* 0x000000ffff0f7224 */ /* 0x001fcc00000e0602 */
[----:B------:R-:W2:Y:S02]  /*1c00*/  LD.E.U8 R8, desc[UR4][R14.64] ;  /* 0x000000040e087980 */ /* 0x000ea4000c101100 */
[----:B--2---:R-:W-:Y:S01]  /*1c10*/  ISETP.NE.AND P0, PT, R8, 0x1, PT ;  /* 0x000000010800780c */ /* 0x004fe20003f05270 */
[----:B------:R-:W-:-:S12]  /*1c20*/  IMAD.WIDE.U32 R8, R21, 0x4, R16 ;  /* 0x0000000415087825 */ /* 0x000fd800078e0010 */
[----:B------:R-:W0:Y:S01]  /*1c30*/  @P0 LDC.64 R12, c[0x0][0x380] ;  /* 0x0000e000ff0c0b82 */ /* 0x000e220000000a00 */
[----:B------:R-:W-:Y:S01]  /*1c40*/  @P0 R2UR UR6, R18 ;  /* 0x00000000120602ca */ /* 0x000fe200000e0000 */
[----:B------:R-:W-:Y:S01]  /*1c50*/  @P0 IMAD.IADD R25, R20, 0x1, R21 ;  /* 0x0000000114190824 */ /* 0x000fe200078e0215 */
[C---:B------:R-:W-:Y:S02]  /*1c60*/  @P0 R2UR UR7, R19.reuse ;  /* 0x00000000130702ca */ /* 0x040fe400000e0000 */
[C---:B------:R-:W-:Y:S02]  /*1c70*/  @P0 R2UR UR4, R18.reuse ;  /* 0x00000000120402ca */ /* 0x040fe400000e0000 */
[C---:B------:R-:W-:Y:S02]  /*1c80*/  @P0 R2UR UR5, R19.reuse ;  /* 0x00000000130502ca */ /* 0x040fe400000e0000 */
[----:B------:R-:W-:Y:S02]  /*1c90*/  @P0 R2UR UR8, R18 ;  /* 0x00000000120802ca */ /* 0x000fe400000e0000 */
[----:B------:R-:W-:Y:S01]  /*1ca0*/  @P0 R2UR UR9, R19 ;  /* 0x00000000130902ca */ /* 0x000fe200000e0000 */
[----:B0-----:R-:W-:-:S12]  /*1cb0*/  @P0 IMAD.WIDE.U32 R12, R25, 0x4, R12 ;  /* 0x00000004190c0825 */ /* 0x001fd800078e000c */
[----:B------:R-:W2:Y:S04]  /*1cc0*/  @P0 LD.E R24, desc[UR8][R10.64] ;  /* 0x000000080a180980 */ /* 0x000ea8000c101900 */
[----:B------:R-:W2:Y:S04]  /*1cd0*/  @P0 LD.E R25, desc[UR6][R8.64] ;  /* 0x0000000608190980 */ /* 0x000ea8000c101900 */
[----:B------:R-:W2:Y:S01]  /*1ce0*/  @P0 LDG.E R12, desc[UR4][R12.64] ;  /* 0x000000040c0c0981 */ /* 0x000ea2000c1e1900 */
[----:B------:R-:W-:Y:S02]  /*1cf0*/  R2UR UR6, R18 ;  /* 0x00000000120672ca */ /* 0x000fe400000e0000 */
[----:B------:R-:W-:-:S02]  /*1d00*/  R2UR UR7, R19 ;  /* 0x00000000130772ca */ /* 0x000fc400000e0000 */
[----:B--2---:R-:W-:-:S05]  /*1d10*/  @P0 VIADDMNMX R25, R24, R12, R25, PT ;  /* 0x0000000c18190246 */ /* 0x004fca0003800119 */
[----:B------:R0:W-:Y:S01]  /*1d20*/  @P0 ST.E desc[UR4][R8.64], R25 ;  /* 0x0000001908000985 */ /* 0x0001e2000c101904 */
[----:B------:R-:W1:Y:S05]  /*1d30*/  LDCU.64 UR4, c[0x0][0x380] ;  /* 0x00007000ff0477ac */ /* 0x000e6a0008000a00 */
[----:B------:R-:W2:Y:S02]  /*1d40*/  LD.E.U8 R24, desc[UR6][R14.64+0x1] ;  /* 0x000001060e187980 */ /* 0x000ea4000c101100 */
[----:B--2---:R-:W-:Y:S02]  /*1d50*/  ISETP.NE.AND P0, PT, R24, 0x1, PT ;  /* 0x000000011800780c */ /* 0x004fe40003f05270 */
[----:B------:R-:W-:-:S05]  /*1d60*/  IADD3 R24, P1, PT, R20, R21, RZ ;  /* 0x0000001514187210 */ /* 0x000fca0007f3e0ff */
[----:B------:R-:W-:Y:S01]  /*1d70*/  IMAD.X R27, RZ, RZ, RZ, P1 ;  /* 0x000000ffff1b7224 */ /* 0x000fe200008e06ff */
[----:B-1----:R-:W-:-:S05]  /*1d80*/  LEA R12, P1, R24, UR4, 0x2 ;  /* 0x00000004180c7c11 */ /* 0x002fca000f8210ff */
[C---:B------:R-:W-:Y:S02]  /*1d90*/  @P0 R2UR UR6, R18.reuse ;  /* 0x00000000120602ca */ /* 0x040fe400000e0000 */
[C---:B------:R-:W-:Y:S02]  /*1da0*/  @P0 R2UR UR7, R19.reuse ;  /* 0x00000000130702ca */ /* 0x040fe400000e0000 */
[C---:B------:R-:W-:Y:S02]  /*1db0*/  @P0 R2UR UR8, R18.reuse ;  /* 0x00000000120802ca */ /* 0x040fe400000e0000 */
[C---:B------:R-:W-:Y:S02]  /*1dc0*/  @P0 R2UR UR9, R19.reuse ;  /* 0x00000000130902ca */ /* 0x040fe400000e0000 */
[----:B------:R-:W-:Y:S02]  /*1dd0*/  @P0 R2UR UR10, R18 ;  /* 0x00000000120a02ca */ /* 0x000fe400000e0000 */
[----:B------:R-:W-:-:S02]  /*1de0*/  @P0 R2UR UR11, R19 ;  /* 0x00000000130b02ca */ /* 0x000fc400000e0000 */
[----:B------:R-:W-:-:S05]  /*1df0*/  LEA.HI.X R13, R24, UR5, R27, 0x2, P1 ;  /* 0x00000005180d7c11 */ /* 0x000fca00088f141b */
[----:B------:R-:W2:Y:S04]  /*1e00*/  @P0 LDG.E R24, desc[UR6][R12.64+0x4] ;  /* 0x000004060c180981 */ /* 0x000ea8000c1e1900 */
[----:B0-----:R-:W2:Y:S04]  /*1e10*/  @P0 LD.E R25, desc[UR8][R8.64+0x4] ;  /* 0x0000040808190980 */ /* 0x001ea8000c101900 */
[----:B------:R-:W2:Y:S01]  /*1e20*/  @P0 LD.E R26, desc[UR10][R10.64] ;  /* 0x0000000a0a1a0980 */ /* 0x000ea2000c101900 */
[----:B------:R-:W-:Y:S02]  /*1e30*/  @P0 R2UR UR4, R18 ;  /* 0x00000000120402ca */ /* 0x000fe400000e0000 */
[----:B------:R-:W-:-:S02]  /*1e40*/  @P0 R2UR UR5, R19 ;  /* 0x00000000130502ca */ /* 0x000fc400000e0000 */
[----:B------:R-:W-:Y:S02]  /*1e50*/  R2UR UR6, R18 ;  /* 0x00000000120672ca */ /* 0x000fe400000e0000 */
[----:B------:R-:W-:Y:S02]  /*1e60*/  R2UR UR7, R19 ;  /* 0x00000000130772ca */ /* 0x000fe400000e0000 */
[----:B--2---:R-:W-:-:S07]  /*1e70*/  @P0 VIADDMNMX R25, R26, R24, R25, PT ;  /* 0x000000181a190246 */ /* 0x004fce0003800119 */
[----:B------:R0:W-:Y:S04]  /*1e80*/  @P0 ST.E desc[UR4][R8.64+0x4], R25 ;  /* 0x0000041908000985 */ /* 0x0001e8000c101904 */
[----:B------:R-:W2:Y:S02]  /*1e90*/  LD.E.U8 R24, desc[UR6][R14.64+0x2] ;  /* 0x000002060e187980 */ /* 0x000ea4000c101100 */
[----:B--2---:R-:W-:-:S13]  /*1ea0*/  ISETP.NE.AND P0, PT, R24, 0x1, PT ;  /* 0x000000011800780c */ /* 0x004fda0003f05270 */
[C---:B------:R-:W-:Y:S02]  /*1eb0*/  @P0 R2UR UR4, R18.reuse ;  /* 0x00000000120402ca */ /* 0x040fe400000e0000 */
[C---:B------:R-:W-:Y:S02]  /*1ec0*/  @P0 R2UR UR5, R19.reuse ;  /* 0x00000000130502ca */ /* 0x040fe400000e0000 */
[C---:B------:R-:W-:Y:S02]  /*1ed0*/  @P0 R2UR UR6, R18.reuse ;  /* 0x00000000120602ca */ /* 0x040fe400000e0000 */
[C---:B------:R-:W-:Y:S02]  /*1ee0*/  @P0 R2UR UR7, R19.reuse ;  /* 0x00000000130702ca */ /* 0x040fe400000e0000 */
[----:B------:R-:W-:Y:S02]  /*1ef0*/  @P0 R2UR UR8, R18 ;  /* 0x00000000120802ca */ /* 0x000fe400000e0000 */
[----:B------:R-:W-:-:S05]  /*1f00*/  @P0 R2UR UR9, R19 ;  /* 0x00000000130902ca */ /* 0x000fca00000e0000 */
[----:B------:R-:W2:Y:S04]  /*1f10*/  @P0 LDG.E R24, desc[UR4][R12.64+0x8] ;  /* 0x000008040c180981 */ /* 0x000ea8000c1e1900 */
[----:B------:R-:W2:Y:S04]  /*1f20*/  @P0 LD.E R27, desc[UR6][R8.64+0x8] ;  /* 0x00000806081b0980 */ /* 0x000ea8000c101900 */
[----:B------:R-:W2:Y:S01]  /*1f30*/  @P0 LD.E R26, desc[UR8][R10.64] ;  /* 0x000000080a1a0980 */ /* 0x000ea2000c101900 */
[----:B------:R-:W-:Y:S02]  /*1f40*/  R2UR UR6, R18 ;  /* 0x00000000120672ca */ /* 0x000fe400000e0000 */
[----:B------:R-:W-:-:S02]  /*1f50*/  R2UR UR7, R19 ;  /* 0x00000000130772ca */ /* 0x000fc400000e0000 */
[----:B--2---:R-:W-:-:S05]  /*1f60*/  @P0 VIADDMNMX R27, R26, R24, R27, PT ;  /* 0x000000181a1b0246 */ /* 0x004fca000380011b */
[----:B------:R1:W-:Y:S06]  /*1f70*/  @P0 ST.E desc[UR4][R8.64+0x8], R27 ;  /* 0x0000081b08000985 */ /* 0x0003ec000c101904 */
        /* <DEDUP_REMOVED lines=9> */
[----:B0-----:R-:W2:Y:S04]  /*2010*/  @P0 LD.E R25, desc[UR6][R8.64+0xc] ;  /* 0x00000c0608190980 */ /* 0x001ea8000c101900 */
        /* <DEDUP_REMOVED lines=14> */
[----:B-1----:R-:W2:Y:S04]  /*2100*/  @P0 LD.E R27, desc[UR6][R8.64+0x10] ;  /* 0x00001006081b0980 */ /* 0x002ea8000c101900 */
        /* <DEDUP_REMOVED lines=35> */
[----:B------:R-:W2:Y:S01]  /*2340*/  LD.E.U8 R14, desc[UR6][R14.64+0x7] ;  /* 0x000007060e0e7980 */ /* 0x000ea2000c101100 */
[----:B------:R-:W-:Y:S01]  /*2350*/  VIADD R21, R21, 0x8 ;  /* 0x0000000815157836 */ /* 0x000fe20000000000 */
[----:B------:R-:W-:Y:S04]  /*2360*/  BSSY.RECONVERGENT B2, `(.L_x_30) ;  /* 0x000000f000027945 */ /* 0x000fe80003800200 */
[----:B------:R-:W-:-:S02]  /*2370*/  ISETP.NE.AND P1, PT, R21, R7, PT ;  /* 0x000000071500720c */ /* 0x000fc40003f25270 */
[----:B--2---:R-:W-:-:S13]  /*2380*/  ISETP.NE.AND P0, PT, R14, 0x1, PT ;  /* 0x000000010e00780c */ /* 0x004fda0003f05270 */
[----:B0-----:R-:W-:Y:S05]  /*2390*/  @!P0 BRA `(.L_x_31) ;  /* 0x00000000002c8947 */ /* 0x001fea0003800000 */
[C---:B------:R-:W-:Y:S02]  /*23a0*/  R2UR UR4, R18.reuse ;  /* 0x00000000120472ca */ /* 0x040fe400000e0000 */
[C---:B------:R-:W-:Y:S02]  /*23b0*/  R2UR UR5, R19.reuse ;  /* 0x00000000130572ca */ /* 0x040fe400000e0000 */
[C---:B------:R-:W-:Y:S02]  /*23c0*/  R2UR UR6, R18.reuse ;  /* 0x00000000120672ca */ /* 0x040fe400000e0000 */
[C---:B------:R-:W-:Y:S02]  /*23d0*/  R2UR UR7, R19.reuse ;  /* 0x00000000130772ca */ /* 0x040fe400000e0000 */
[----:B------:R-:W-:Y:S02]  /*23e0*/  R2UR UR8, R18 ;  /* 0x00000000120872ca */ /* 0x000fe400000e0000 */
[----:B------:R-:W-:-:S05]  /*23f0*/  R2UR UR9, R19 ;  /* 0x00000000130972ca */ /* 0x000fca00000e0000 */
[----:B------:R-:W2:Y:S04]  /*2400*/  LDG.E R12, desc[UR4][R12.64+0x1c] ;  /* 0x00001c040c0c7981 */ /* 0x000ea8000c1e1900 */
[----:B------:R-:W2:Y:S04]  /*2410*/  LD.E R15, desc[UR6][R8.64+0x1c] ;  /* 0x00001c06080f7980 */ /* 0x000ea8000c101900 */
[----:B------:R-:W2:Y:S02]  /*2420*/  LD.E R14, desc[UR8][R10.64] ;  /* 0x000000080a0e7980 */ /* 0x000ea4000c101900 */
[----:B--2---:R-:W-:-:S05]  /*2430*/  VIADDMNMX R15, R14, R12, R15, PT ;  /* 0x0000000c0e0f7246 */ /* 0x004fca000380010f */
[----:B------:R0:W-:Y:S02]  /*2440*/  ST.E desc[UR4][R8.64+0x1c], R15 ;  /* 0x00001c0f08007985 */ /* 0x0001e4000c101904 */
.L_x_31:
[----:B------:R-:W-:Y:S05]  /*2450*/  BSYNC.RECONVERGENT B2 ;  /* 0x0000000000027941 */ /* 0x000fea0003800200 */
.L_x_30:
[----:B------:R-:W-:Y:S05]  /*2460*/  @P1 BRA `(.L_x_32) ;  /* 0xfffffff400d41947 */ /* 0x000fea000383ffff */
[----:B------:R-:W-:Y:S05]  /*2470*/  BSYNC.RECONVERGENT B1 ;  /* 0x0000000000017941 */ /* 0x000fea0003800200 */
.L_x_29:
[----:B------:R-:W-:-:S13]  /*2480*/  ISETP.NE.AND P0, PT, R5, RZ, PT ;  /* 0x000000ff0500720c */ /* 0x000fda0003f05270 */
[----:B------:R-:W-:Y:S05]  /*2490*/  @!P0 BRA `(.L_x_33) ;  /* 0xffffffec00a08947 */ /* 0x000fea000383ffff */
[----:B0-----:R-:W-:-:S05]  /*24a0*/  VIADD R8, R5, 0xffffffff ;  /* 0xffffffff05087836 */ /* 0x001fca0000000000 */
[----:B------:R-:W-:-:S13]  /*24b0*/  ISETP.GE.U32.AND P0, PT, R8, 0x3, PT ;  /* 0x000000030800780c */ /* 0x000fda0003f06070 */
[----:B------:R-:W-:Y:S05]  /*24c0*/  @!P0 BRA `(.L_x_34) ;  /* 0x0000000400348947 */ /* 0x000fea0003800000 */
[----:B------:R-:W-:Y:S02]  /*24d0*/  R2UR UR4, R18 ;  /* 0x00000000120472ca */ /* 0x000fe400000e0000 */
[----:B------:R-:W-:Y:S02]  /*24e0*/  R2UR UR5, R19 ;  /* 0x00000000130572ca */ /* 0x000fe400000e0000 */
[----:B------:R-:W-:-:S05]  /*24f0*/  IADD3 R14, P0, PT, R7, R22, RZ ;  /* 0x00000016070e7210 */ /* 0x000fca0007f1e0ff */
[----:B------:R-:W-:-:S06]  /*2500*/  IMAD.X R15, RZ, RZ, R2, P0 ;  /* 0x000000ffff0f7224 */ /* 0x000fcc00000e0602 */
[----:B------:R-:W2:Y:S02]  /*2510*/  LD.E.U8 R8, desc[UR4][R14.64] ;  /* 0x000000040e087980 */ /* 0x000ea4000c101100 */
[----:B--2---:R-:W-:Y:S01]  /*2520*/  ISETP.NE.AND P0, PT, R8, 0x1, PT ;  /* 0x000000010800780c */ /* 0x004fe20003f05270 */
[----:B------:R-:W-:-:S12]  /*2530*/  IMAD.WIDE.U32 R8, R7, 0x4, R16 ;  /* 0x0000000407087825 */ /* 0x000fd800078e0010 */
[----:B------:R-:W0:Y:S01]  /*2540*/  @P0 LDC.64 R12, c[0x0][0x380] ;  /* 0x0000e000ff0c0b82 */ /* 0x000e220000000a00 */
[C---:B------:R-:W-:Y:S01]  /*2550*/  @P0 R2UR UR8, R18.reuse ;  /* 0x00000000120802ca */ /* 0x040fe200000e0000 */
[----:B------:R-:W-:Y:S01]  /*2560*/  @P0 IMAD.IADD R21, R7, 0x1, R20 ;  /* 0x0000000107150824 */ /* 0x000fe200078e0214 */
[C---:B------:R-:W-:Y:S02]  /*2570*/  @P0 R2UR UR9, R19.reuse ;  /* 0x00000000130902ca */ /* 0x040fe400000e0000 */
[C---:B------:R-:W-:Y:S02]  /*2580*/  @P0 R2UR UR6, R18.reuse ;  /* 0x00000000120602ca */ /* 0x040fe400000e0000 */
[C---:B------:R-:W-:Y:S02]  /*2590*/  @P0 R2UR UR7, R19.reuse ;  /* 0x00000000130702ca */ /* 0x040fe400000e0000 */
[----:B------:R-:W-:Y:S02]  /*25a0*/  @P0 R2UR UR4, R18 ;  /* 0x00000000120402ca */ /* 0x000fe400000e0000 */
[----:B------:R-:W-:-:S05]  /*25b0*/  @P0 R2UR UR5, R19 ;  /* 0x00000000130502ca */ /* 0x000fca00000e0000 */
[----:B------:R-:W2:Y:S01]  /*25c0*/  @P0 LD.E R24, desc[UR8][R10.64] ;  /* 0x000000080a180980 */ /* 0x000ea2000c101900 */
[----:B0-----:R-:W-:-:S03]  /*25d0*/  @P0 IMAD.WIDE.U32 R12, R21, 0x4, R12 ;  /* 0x00000004150c0825 */ /* 0x001fc600078e000c */
[----:B------:R-:W2:Y:S04]  /*25e0*/  @P0 LD.E R21, desc[UR6][R8.64] ;  /* 0x0000000608150980 */ /* 0x000ea8000c101900 */
[----:B------:R-:W2:Y:S01]  /*25f0*/  @P0 LDG.E R12, desc[UR4][R12.64] ;  /* 0x000000040c0c0981 */ /* 0x000ea2000c1e1900 */
[----:B------:R-:W-:Y:S02]  /*2600*/  R2UR UR6, R18 ;  /* 0x00000000120672ca */ /* 0x000fe400000e0000 */
[----:B------:R-:W-:Y:S02]  /*2610*/  R2UR UR7, R19 ;  /* 0x00000000130772ca */ /* 0x000fe400000e0000 */
        /* <DEDUP_REMOVED lines=14> */
[----:B------:R-:W-:-:S03]  /*2700*/  LEA.HI.X R13, R24, UR5, R25, 0x2, P1 ;  /* 0x00000005180d7c11 */ /* 0x000fc600088f1419 */
[----:B------:R-:W2:Y:S04]  /*2710*/  @P0 LD.E R24, desc[UR8][R8.64+0x4] ;  /* 0x0000040808180980 */ /* 0x000ea8000c101900 */
[----:B------:R-:W2:Y:S04]  /*2720*/  @P0 LD.E R25, desc[UR10][R10.64] ;  /* 0x0000000a0a190980 */ /* 0x000ea8000c101900 */
[----:B0-----:R-:W2:Y:S01]  /*2730*/  @P0 LDG.E R21, desc[UR6][R12.64+0x4] ;  /* 0x000004060c150981 */ /* 0x001ea2000c1e1900 */
        /* <DEDUP_REMOVED lines=21> */
[----:B------:R-:W2:Y:S01]  /*2890*/  LD.E.U8 R14, desc[UR6][R14.64+0x3] ;  /* 0x000003060e0e7980 */ /* 0x000ea2000c101100 */
[----:B------:R-:W-:Y:S01]  /*28a0*/  BSSY.RECONVERGENT B1, `(.L_x_35) ;  /* 0x000000e000017945 */ /* 0x000fe20003800200 */
        /* <DEDUP_REMOVED lines=13> */
.L_x_36:
[----:B------:R-:W-:Y:S05]  /*2980*/  BSYNC.RECONVERGENT B1 ;  /* 0x0000000000017941 */ /* 0x000fea0003800200 */
.L_x_35:
[----:B------:R-:W-:-:S07]  /*2990*/  VIADD R7, R7, 0x4 ;  /* 0x0000000407077836 */ /* 0x000fce0000000000 */
.L_x_34:
[----:B------:R-:W-:-:S13]  /*29a0*/  ISETP.NE.AND P0, PT, R6, RZ, PT ;  /* 0x000000ff0600720c */ /* 0x000fda0003f05270 */
[----:B------:R-:W-:Y:S05]  /*29b0*/  @!P0 BRA `(.L_x_33) ;  /* 0xffffffe800588947 */ /* 0x000fea000383ffff */
[----:B------:R-:W-:-:S13]  /*29c0*/  ISETP.NE.AND P0, PT, R6, 0x1, PT ;  /* 0x000000010600780c */ /* 0x000fda0003f05270 */
[----:B------:R-:W-:Y:S05]  /*29d0*/  @!P0 BRA `(.L_x_37) ;  /* 0x0000000000b48947 */ /* 0x000fea0003800000 */
[----:B------:R-:W-:Y:S02]  /*29e0*/  R2UR UR4, R18 ;  /* 0x00000000120472ca */ /* 0x000fe400000e0000 */
[----:B------:R-:W-:Y:S02]  /*29f0*/  R2UR UR5, R19 ;  /* 0x00000000130572ca */ /* 0x000fe400000e0000 */
[----:B------:R-:W-:-:S05]  /*2a00*/  IADD3 R12, P0, PT, R7, R22, RZ ;  /* 0x00000016070c7210 */ /* 0x000fca0007f1e0ff */
[----:B------:R-:W-:-:S06]  /*2a10*/  IMAD.X R13, RZ, RZ, R2, P0 ;  /* 0x000000ffff0d7224 */ /* 0x000fcc00000e0602 */
[----:B0-----:R-:W2:Y:S02]  /*2a20*/  LD.E.U8 R8, desc[UR4][R12.64] ;  /* 0x000000040c087980 */ /* 0x001ea4000c101100 */
[----:B--2---:R-:W-:-:S13]  /*2a30*/  ISETP.NE.AND P0, PT, R8, 0x1, PT ;  /* 0x000000010800780c */ /* 0x004fda0003f05270 */
[----:B------:R-:W0:Y:S01]  /*2a40*/  @P0 LDC.64 R14, c[0x0][0x380] ;  /* 0x0000e000ff0e0b82 */ /* 0x000e220000000a00 */
[C---:B------:R-:W-:Y:S01]  /*2a50*/  @P0 R2UR UR4, R18.reuse ;  /* 0x00000000120402ca */ /* 0x040fe200000e0000 */
[----:B------:R-:W-:Y:S01]  /*2a60*/  @P0 IMAD.IADD R9, R7, 0x1, R20 ;  /* 0x0000000107090824 */ /* 0x000fe200078e0214 */
[C---:B------:R-:W-:Y:S02]  /*2a70*/  @P0 R2UR UR5, R19.reuse ;  /* 0x00000000130502ca */ /* 0x040fe400000e0000 */
[C---:B------:R-:W-:Y:S02]  /*2a80*/  @P0 R2UR UR8, R18.reuse ;  /* 0x00000000120802ca */ /* 0x040fe400000e0000 */
[C---:B------:R-:W-:Y:S02]  /*2a90*/  @P0 R2UR UR9, R19.reuse ;  /* 0x00000000130902ca */ /* 0x040fe400000e0000 */
[----:B------:R-:W-:Y:S02]  /*2aa0*/  @P0 R2UR UR6, R18 ;  /* 0x00000000120602ca */ /* 0x000fe400000e0000 */
[----:B------:R-:W-:-:S02]  /*2ab0*/  @P0 R2UR UR7, R19 ;  /* 0x00000000130702ca */ /* 0x000fc400000e0000 */
[----:B------:R-:W-:-:S07]  /*2ac0*/  @P0 LEA R8, P1, R7, R16, 0x2 ;  /* 0x0000001007080211 */ /* 0x000fce00078210ff */
[----:B------:R-:W2:Y:S01]  /*2ad0*/  @P0 LD.E R24, desc[UR8][R10.64] ;  /* 0x000000080a180980 */ /* 0x000ea2000c101900 */
[----:B0-----:R-:W-:Y:S01]  /*2ae0*/  @P0 IMAD.WIDE.U32 R14, R9, 0x4, R14 ;  /* 0x00000004090e0825 */ /* 0x001fe200078e000e */
[----:B------:R-:W-:-:S05]  /*2af0*/  @P0 LEA.HI.X R9, R7, R17, RZ, 0x2, P1 ;  /* 0x0000001107090211 */ /* 0x000fca00008f14ff */
[----:B------:R-:W2:Y:S04]  /*2b00*/  @P0 LDG.E R14, desc[UR4][R14.64] ;  /* 0x000000040e0e0981 */ /* 0x000ea8000c1e1900 */
[----:B------:R-:W2:Y:S01]  /*2b10*/  @P0 LD.E R21, desc[UR6][R8.64] ;  /* 0x0000000608150980 */ /* 0x000ea2000c101900 */
[----:B------:R-:W-:Y:S02]  /*2b20*/  R2UR UR6, R18 ;  /* 0x00000000120672ca */ /* 0x000fe400000e0000 */
[----:B------:R-:W-:Y:S02]  /*2b30*/  R2UR UR7, R19 ;  /* 0x00000000130772ca */ /* 0x000fe400000e0000 */
[----:B--2---:R-:W-:-:S05]  /*2b40*/  @P0 VIADDMNMX R21, R24, R14, R21, PT ;  /* 0x0000000e18150246 */ /* 0x004fca0003800115 */
[----:B------:R0:W-:Y:S06]  /*2b50*/  @P0 ST.E desc[UR4][R8.64], R21 ;  /* 0x0000001508000985 */ /* 0x0001ec000c101904 */
[----:B------:R-:W2:Y:S02]  /*2b60*/  LD.E.U8 R12, desc[UR6][R12.64+0x1] ;  /* 0x000001060c0c7980 */ /* 0x000ea4000c101100 */
[----:B--2---:R-:W-:-:S13]  /*2b70*/  ISETP.NE.AND P0, PT, R12, 0x1, PT ;  /* 0x000000010c00780c */ /* 0x004fda0003f05270 */
[----:B------:R-:W1:Y:S01]  /*2b80*/  @P0 LDC.64 R24, c[0x0][0x380] ;  /* 0x0000e000ff180b82 */ /* 0x000e620000000a00 */
[----:B------:R-:W-:Y:S02]  /*2b90*/  @P0 IADD3 R26, P1, PT, R20, R7, RZ ;  /* 0x00000007141a0210 */ /* 0x000fe40007f3e0ff */
[C---:B------:R-:W-:Y:S02]  /*2ba0*/  @P0 R2UR UR8, R18.reuse ;  /* 0x00000000120802ca */ /* 0x040fe400000e0000 */
[C---:B------:R-:W-:Y:S02]  /*2bb0*/  @P0 R2UR UR9, R19.reuse ;  /* 0x00000000130902ca */ /* 0x040fe400000e0000 */
[C---:B------:R-:W-:Y:S02]  /*2bc0*/  @P0 R2UR UR6, R18.reuse ;  /* 0x00000000120602ca */ /* 0x040fe400000e0000 */
[----:B------:R-:W-:Y:S02]  /*2bd0*/  @P0 R2UR UR7, R19 ;  /* 0x00000000130702ca */ /* 0x000fe400000e0000 */
[----:B------:R-:W-:-:S02]  /*2be0*/  @P0 R2UR UR4, R18 ;  /* 0x00000000120402ca */ /* 0x000fc400000e0000 */
[----:B------:R-:W-:Y:S01]  /*2bf0*/  @P0 R2UR UR5, R19 ;  /* 0x00000000130502ca */ /* 0x000fe200000e0000 */
[----:B------:R-:W-:Y:S01]  /*2c00*/  @P0 IMAD.X R27, RZ, RZ, RZ, P1 ;  /* 0x000000ffff1b0224 */ /* 0x000fe200008e06ff */
[----:B------:R-:W-:-:S03]  /*2c10*/  @P0 LEA R14, P2, R7, R16, 0x2 ;  /* 0x00000010070e0211 */ /* 0x000fc600078410ff */
[----:B0-----:R-:W2:Y:S01]  /*2c20*/  @P0 LD.E R8, desc[UR8][R10.64] ;  /* 0x000000080a080980 */ /* 0x001ea2000c101900 */
[----:B------:R-:W-:Y:S02]  /*2c30*/  @P0 LEA.HI.X R15, R7, R17, RZ, 0x2, P2 ;  /* 0x00000011070f0211 */ /* 0x000fe400010f14ff */
[----:B-1----:R-:W-:-:S03]  /*2c40*/  @P0 LEA R24, P1, R26, R24, 0x2 ;  /* 0x000000181a180211 */ /* 0x002fc600078210ff */
[----:B------:R-:W2:Y:S01]  /*2c50*/  @P0 LD.E R9, desc[UR6][R14.64+0x4] ;  /* 0x000004060e090980 */ /* 0x000ea2000c101900 */
[----:B------:R-:W-:-:S05]  /*2c60*/  @P0 LEA.HI.X R25, R26, R25, R27, 0x2, P1 ;  /* 0x000000191a190211 */ /* 0x000fca00008f141b */
[----:B------:R-:W2:Y:S01]  /*2c70*/  @P0 LDG.E R24, desc[UR4][R24.64+0x4] ;  /* 0x0000040418180981 */ /* 0x000ea2000c1e1900 */
[----:B------:R-:W-:Y:S01]  /*2c80*/  VIADD R7, R7, 0x2 ;  /* 0x0000000207077836 */ /* 0x000fe20000000000 */
[----:B--2---:R-:W-:-:S05]  /*2c90*/  @P0 VIADDMNMX R9, R8, R24, R9, PT ;  /* 0x0000001808090246 */ /* 0x004fca0003800109 */
[----:B------:R1:W-:Y:S02]  /*2ca0*/  @P0 ST.E desc[UR4][R14.64+0x4], R9 ;  /* 0x000004090e000985 */ /* 0x0003e4000c101904 */
.L_x_37:
[----:B------:R-:W2:Y:S02]  /*2cb0*/  LDCU UR4, c[0x0][0x388] ;  /* 0x00007100ff0477ac */ /* 0x000ea40008000800 */
[----:B--2---:R-:W-:-:S04]  /*2cc0*/  ULOP3.LUT UR4, UR4, 0x1, URZ, 0xc0, !UPT ;  /* 0x0000000104047892 */ /* 0x004fc8000f8ec0ff */
[----:B------:R-:W-:-:S09]  /*2cd0*/  UISETP.NE.U32.AND UP0, UPT, UR4, 0x1, UPT ;  /* 0x000000010400788c */ /* 0x000fd2000bf05070 */
[----:B------:R-:W-:Y:S05]  /*2ce0*/  BRA.U UP0, `(.L_x_33) ;  /* 0xffffffe5008c7547 */ /* 0x000fea000b83ffff */
[----:B------:R-:W-:Y:S02]  /*2cf0*/  R2UR UR4, R18 ;  /* 0x00000000120472ca */ /* 0x000fe400000e0000 */
[----:B------:R-:W-:Y:S02]  /*2d00*/  R2UR UR5, R19 ;  /* 0x00000000130572ca */ /* 0x000fe400000e0000 */
[----:B0-----:R-:W-:-:S05]  /*2d10*/  IADD3 R8, P0, PT, R7, R22, RZ ;  /* 0x0000001607087210 */ /* 0x001fca0007f1e0ff */
[----:B-1----:R-:W-:-:S06]  /*2d20*/  IMAD.X R9, RZ, RZ, R2, P0 ;  /* 0x000000ffff097224 */ /* 0x002fcc00000e0602 */
[----:B------:R-:W2:Y:S02]  /*2d30*/  LD.E.U8 R8, desc[UR4][R8.64] ;  /* 0x0000000408087980 */ /* 0x000ea4000c101100 */
[----:B--2---:R-:W-:-:S13]  /*2d40*/  ISETP.NE.AND P0, PT, R8, 0x1, PT ;  /* 0x000000010800780c */ /* 0x004fda0003f05270 */
[----:B------:R-:W-:Y:S05]  /*2d50*/  @!P0 BRA `(.L_x_33) ;  /* 0xffffffe400708947 */ /* 0x000fea000383ffff */
[----:B------:R-:W0:Y:S01]  /*2d60*/  LDC.64 R8, c[0x0][0x380] ;  /* 0x0000e000ff087b82 */ /* 0x000e220000000a00 */
[----:B------:R-:W-:Y:S01]  /*2d70*/  R2UR UR8, R18 ;  /* 0x00000000120872ca */ /* 0x000fe200000e0000 */
[----:B------:R-:W-:Y:S01]  /*2d80*/  IMAD.IADD R15, R20, 0x1, R7 ;  /* 0x00000001140f7824 */ /* 0x000fe200078e0207 */
[----:B------:R-:W-:Y:S01]  /*2d90*/  R2UR UR9, R19 ;  /* 0x00000000130972ca */ /* 0x000fe200000e0000 */
[----:B------:R-:W-:Y:S01]  /*2da0*/  IMAD.WIDE.U32 R12, R7, 0x4, R16 ;  /* 0x00000004070c7825 */ /* 0x000fe200078e0010 */
[C---:B------:R-:W-:Y:S02]  /*2db0*/  R2UR UR6, R18.reuse ;  /* 0x00000000120672ca */ /* 0x040fe400000e0000 */
[C---:B------:R-:W-:Y:S02]  /*2dc0*/  R2UR UR7, R19.reuse ;  /* 0x00000000130772ca */ /* 0x040fe400000e0000 */
[----:B------:R-:W-:Y:S02]  /*2dd0*/  R2UR UR4, R18 ;  /* 0x00000000120472ca */ /* 0x000fe400000e0000 */
[----:B------:R-:W-:-:S05]  /*2de0*/  R2UR UR5, R19 ;  /* 0x00000000130572ca */ /* 0x000fca00000e0000 */
[----:B------:R-:W2:Y:S04]  /*2df0*/  LD.E R10, desc[UR8][R10.64] ;  /* 0x000000080a0a7980 */ /* 0x000ea8000c101900 */
[----:B------:R-:W2:Y:S01]  /*2e00*/  LD.E R7, desc[UR6][R12.64] ;  /* 0x000000060c077980 */ /* 0x000ea2000c101900 */
[----:B0-----:R-:W-:-:S06]  /*2e10*/  IMAD.WIDE.U32 R8, R15, 0x4, R8 ;  /* 0x000000040f087825 */ /* 0x001fcc00078e0008 */
[----:B------:R-:W2:Y:S02]  /*2e20*/  LDG.E R8, desc[UR4][R8.64] ;  /* 0x0000000408087981 */ /* 0x000ea4000c1e1900 */
[----:B--2---:R-:W-:-:S05]  /*2e30*/  VIADDMNMX R7, R10, R8, R7, PT ;  /* 0x000000080a077246 */ /* 0x004fca0003800107 */
[----:B------:R3:W-:Y:S01]  /*2e40*/  ST.E desc[UR4][R12.64], R7 ;  /* 0x000000070c007985 */ /* 0x0007e2000c101904 */
[----:B------:R-:W-:Y:S05]  /*2e50*/  BRA `(.L_x_33) ;  /* 0xffffffe400307947 */ /* 0x000fea000383ffff */
.L_x_19:
[----:B--2---:R-:W0:Y:S01]  /*2e60*/  LDC R10, c[0x0][0x388] ;  /* 0x0000e200ff0a7b82 */ /* 0x004e220000000800 */
[----:B------:R-:W-:-:S05]  /*2e70*/  VIADD R7, R7, 0x1 ;  /* 0x0000000107077836 */ /* 0x000fca0000000000 */
[----:B0-----:R-:W-:-:S13]  /*2e80*/  ISETP.NE.AND P0, PT, R7, R10, PT ;  /* 0x0000000a0700720c */ /* 0x001fda0003f05270 */
[----:B------:R-:W-:Y:S05]  /*2e90*/  @!P0 BREAK.RELIABLE B1 ;  /* 0x0000000000018942 */ /* 0x000fea0003800100 */
[----:B------:R-:W-:Y:S05]  /*2ea0*/  @P0 BRA `(.L_x_38) ;  /* 0xffffffe400240947 */ /* 0x000fea000383ffff */
[----:B------:R-:W-:Y:S05]  /*2eb0*/  BSYNC.RECONVERGENT B0 ;  /* 0x0000000000007941 */ /* 0x000fea0003800200 */
.L_x_17:
[----:B------:R-:W-:Y:S01]  /*2ec0*/  ISETP.GE.U32.AND P0, PT, R0, 0xf, PT ;  /* 0x0000000f0000780c */ /* 0x000fe20003f06070 */
[----:B------:R-:W-:Y:S01]  /*2ed0*/  IMAD.MOV.U32 R7, RZ, RZ, RZ ;  /* 0x000000ffff077224 */ /* 0x000fe200078e00ff */
[----:B------:R-:W-:-:S11]  /*2ee0*/  ISETP.NE.AND P3, PT, R3, RZ, PT ;  /* 0x000000ff0300720c */ /* 0x000fd60003f65270 */
[----:B------:R-:W-:Y:S05]  /*2ef0*/  @!P0 BRA `(.L_x_39) ;  /* 0x0000000000e48947 */ /* 0x000fea0003800000 */
[----:B------:R-:W0:Y:S01]  /*2f00*/  LDC.64 R8, c[0x0][0x390] ;  /* 0x0000e400ff087b82 */ /* 0x000e220000000a00 */
[----:B------:R-:W-:Y:S01]  /*2f10*/  IADD3 R13, P0, PT, R16, 0x20, RZ ;  /* 0x00000020100d7810 */ /* 0x000fe20007f1e0ff */
[----:B------:R-:W-:Y:S01]  /*2f20*/  BSSY.RECONVERGENT B0, `(.L_x_39) ;  /* 0x0000036000007945 */ /* 0x000fe20003800200 */
[----:B------:R-:W-:-:S03]  /*2f30*/  LOP3.LUT R7, R10, 0x7ffffff0, RZ, 0xc0, !PT ;  /* 0x7ffffff00a077812 */ /* 0x000fc600078ec0ff */
[----:B------:R-:W-:Y:S02]  /*2f40*/  IMAD.X R14, RZ, RZ, R17, P0 ;  /* 0x000000ffff0e7224 */ /* 0x000fe400000e0611 */
[----:B------:R-:W-:Y:S02]  /*2f50*/  IMAD.MOV R0, RZ, RZ, -R7 ;  /* 0x000000ffff007224 */ /* 0x000fe400078e0a07 */
[----:B0-----:R-:W-:-:S03]  /*2f60*/  IMAD.WIDE.U32 R8, R4, 0x4, R8 ;  /* 0x0000000404087825 */ /* 0x001fc600078e0008 */
[----:B------:R-:W-:-:S05]  /*2f70*/  IADD3 R12, P1, PT, R8, 0x20, RZ ;  /* 0x00000020080c7810 */ /* 0x000fca0007f3e0ff */
[----:B------:R-:W-:-:S08]  /*2f80*/  IMAD.X R15, RZ, RZ, R9, P1 ;  /* 0x000000ffff0f7224 */ /* 0x000fd000008e0609 */
.L_x_40:
[----:B------:R-:W-:Y:S01]  /*2f90*/  R2UR UR4, R18 ;  /* 0x00000000120472ca */ /* 0x000fe200000e0000 */
[----:B------:R-:W-:Y:S01]  /*2fa0*/  IMAD.MOV.U32 R10, RZ, RZ, R13 ;  /* 0x000000ffff0a7224 */ /* 0x000fe200078e000d */
[----:B------:R-:W-:Y:S01]  /*2fb0*/  R2UR UR5, R19 ;  /* 0x00000000130572ca */ /* 0x000fe200000e0000 */
[----:B------:R-:W-:-:S12]  /*2fc0*/  IMAD.MOV.U32 R11, RZ, RZ, R14 ;  /* 0x000000ffff0b7224 */ /* 0x000fd800078e000e */
[----:B--2---:R-:W2:Y:S01]  /*2fd0*/  LD.E R13, desc[UR4][R10.64+-0x20] ;  /* 0xffffe0040a0d7980 */ /* 0x004ea2000c101900 */
[----:B------:R-:W-:Y:S01]  /*2fe0*/  R2UR UR6, R18 ;  /* 0x00000000120672ca */ /* 0x000fe200000e0000 */
[----:B------:R-:W-:Y:S01]  /*2ff0*/  IMAD.MOV.U32 R8, RZ, RZ, R12 ;  /* 0x000000ffff087224 */ /* 0x000fe200078e000c */
[----:B------:R-:W-:Y:S01]  /*3000*/  R2UR UR7, R19 ;  /* 0x00000000130772ca */ /* 0x000fe200000e0000 */
[----:B------:R-:W-:-:S05]  /*3010*/  IMAD.MOV.U32 R9, RZ, RZ, R15 ;  /* 0x000000ffff097224 */ /* 0x000fca00078e000f */
[----:B--2---:R0:W-:Y:S07]  /*3020*/  STG.E desc[UR4][R8.64+-0x20], R13 ;  /* 0xffffe00d08007986 */ /* 0x0041ee000c101904 */
[----:B------:R-:W2:Y:S04]  /*3030*/  LD.E R15, desc[UR6][R10.64+-0x1c] ;  /* 0xffffe4060a0f7980 */ /* 0x000ea8000c101900 */
[----:B--2---:R1:W-:Y:S04]  /*3040*/  STG.E desc[UR4][R8.64+-0x1c], R15 ;  /* 0xffffe40f08007986 */ /* 0x0043e8000c101904 */
[----:B------:R-:W2:Y:S04]  /*3050*/  LD.E R21, desc[UR6][R10.64+-0x18] ;  /* 0xffffe8060a157980 */ /* 0x000ea8000c101900 */
[----:B--2---:R2:W-:Y:S04]  /*3060*/  STG.E desc[UR4][R8.64+-0x18], R21 ;  /* 0xffffe81508007986 */ /* 0x0045e8000c101904 */
[----:B------:R-:W3:Y:S04]  /*3070*/  LD.E R23, desc[UR6][R10.64+-0x14] ;  /* 0xffffec060a177980 */ /* 0x000ee8000c101900 */
[----:B---3--:R3:W-:Y:S04]  /*3080*/  STG.E desc[UR4][R8.64+-0x14], R23 ;  /* 0xffffec1708007986 */ /* 0x0087e8000c101904 */
[----:B0-----:R-:W4:Y:S04]  /*3090*/  LD.E R13, desc[UR6][R10.64+-0x10] ;  /* 0xfffff0060a0d7980 */ /* 0x001f28000c101900 */
[----:B----4-:R0:W-:Y:S04]  /*30a0*/  STG.E desc[UR4][R8.64+-0x10], R13 ;  /* 0xfffff00d08007986 */ /* 0x0101e8000c101904 */
[----:B-1----:R-:W4:Y:S04]  /*30b0*/  LD.E R15, desc[UR6][R10.64+-0xc] ;  /* 0xfffff4060a0f7980 */ /* 0x002f28000c101900 */
[----:B----4-:R1:W-:Y:S04]  /*30c0*/  STG.E desc[UR4][R8.64+-0xc], R15 ;  /* 0xfffff40f08007986 */ /* 0x0103e8000c101904 */
[----:B--2---:R-:W2:Y:S04]  /*30d0*/  LD.E R21, desc[UR6][R10.64+-0x8] ;  /* 0xfffff8060a157980 */ /* 0x004ea8000c101900 */
[----:B--2---:R2:W-:Y:S04]  /*30e0*/  STG.E desc[UR4][R8.64+-0x8], R21 ;  /* 0xfffff81508007986 */ /* 0x0045e8000c101904 */
[----:B---3--:R-:W3:Y:S04]  /*30f0*/  LD.E R23, desc[UR6][R10.64+-0x4] ;  /* 0xfffffc060a177980 */ /* 0x008ee8000c101900 */
        /* <DEDUP_REMOVED lines=13> */
[----:B--2---:R-:W2:Y:S01]  /*31d0*/  LD.E R21, desc[UR6][R10.64+0x18] ;  /* 0x000018060a157980 */ /* 0x004ea2000c101900 */
[----:B------:R-:W-:-:S05]  /*31e0*/  VIADD R0, R0, 0x10 ;  /* 0x0000001000007836 */ /* 0x000fca0000000000 */
[----:B------:R-:W-:Y:S01]  /*31f0*/  ISETP.NE.AND P0, PT, R0, RZ, PT ;  /* 0x000000ff0000720c */ /* 0x000fe20003f05270 */
[----:B--2---:R2:W-:Y:S04]  /*3200*/  STG.E desc[UR4][R8.64+0x18], R21 ;  /* 0x0000181508007986 */ /* 0x0045e8000c101904 */
[----:B---3--:R-:W3:Y:S01]  /*3210*/  LD.E R23, desc[UR6][R10.64+0x1c] ;  /* 0x00001c060a177980 */ /* 0x008ee2000c101900 */
[----:B0-----:R-:W-:Y:S02]  /*3220*/  IADD3 R13, P1, PT, R10, 0x40, RZ ;  /* 0x000000400a0d7810 */ /* 0x001fe40007f3e0ff */
[----:B------:R-:W-:-:S03]  /*3230*/  IADD3 R12, P2, PT, R8, 0x40, RZ ;  /* 0x00000040080c7810 */ /* 0x000fc60007f5e0ff */
[----:B------:R-:W-:Y:S02]  /*3240*/  IMAD.X R14, RZ, RZ, R11, P1 ;  /* 0x000000ffff0e7224 */ /* 0x000fe400008e060b */
[----:B-1----:R-:W-:Y:S01]  /*3250*/  IMAD.X R15, RZ, RZ, R9, P2 ;  /* 0x000000ffff0f7224 */ /* 0x002fe200010e0609 */
[----:B---3--:R2:W-:Y:S01]  /*3260*/  STG.E desc[UR4][R8.64+0x1c], R23 ;  /* 0x00001c1708007986 */ /* 0x0085e2000c101904 */
[----:B------:R-:W-:Y:S06]  /*3270*/  @P0 BRA `(.L_x_40) ;  /* 0xfffffffc00440947 */ /* 0x000fec000383ffff */
[----:B------:R-:W-:Y:S05]  /*3280*/  BSYNC.RECONVERGENT B0 ;  /* 0x0000000000007941 */ /* 0x000fea0003800200 */
.L_x_39:
[----:B------:R-:W-:Y:S04]  /*3290*/  BSSY.RECONVERGENT B0, `(.L_x_9) ;  /* 0x000005c000007945 */ /* 0x000fe80003800200 */
[----:B------:R-:W-:Y:S05]  /*32a0*/  @!P3 BRA `(.L_x_41) ;  /* 0x000000040068b947 */ /* 0x000fea0003800000 */
[----:B------:R-:W-:Y:S02]  /*32b0*/  ISETP.GE.U32.AND P0, PT, R3, 0x8, PT ;  /* 0x000000080300780c */ /* 0x000fe40003f06070 */
[----:B------:R-:W-:-:S11]  /*32c0*/  ISETP.NE.AND P1, PT, R5, RZ, PT ;  /* 0x000000ff0500720c */ /* 0x000fd60003f25270 */
[----:B------:R-:W-:Y:S05]  /*32d0*/  @!P0 BRA `(.L_x_42) ;  /* 0x0000000000888947 */ /* 0x000fea0003800000 */
[----:B------:R-:W-:Y:S01]  /*32e0*/  R2UR UR4, R18 ;  /* 0x00000000120472ca */ /* 0x000fe200000e0000 */
[----:B--2---:R-:W-:Y:S01]  /*32f0*/  IMAD.WIDE.U32 R8, R7, 0x4, R16 ;  /* 0x0000000407087825 */ /* 0x004fe200078e0010 */
[----:B------:R-:W-:Y:S01]  /*3300*/  R2UR UR5, R19 ;  /* 0x00000000130572ca */ /* 0x000fe200000e0000 */
[----:B------:R-:W0:-:S12]  /*3310*/  LDC.64 R12, c[0x0][0x390] ;  /* 0x0000e400ff0c7b82 */ /* 0x000e180000000a00 */
[----:B------:R-:W2:Y:S01]  /*3320*/  LD.E R3, desc[UR4][R8.64] ;  /* 0x0000000408037980 */ /* 0x000ea2000c101900 */
[----:B------:R-:W-:Y:S01]  /*3330*/  R2UR UR6, R18 ;  /* 0x00000000120672ca */ /* 0x000fe200000e0000 */
[----:B------:R-:W-:Y:S01]  /*3340*/  IMAD.IADD R11, R4, 0x1, R7 ;  /* 0x00000001040b7824 */ /* 0x000fe200078e0207 */
[----:B------:R-:W-:-:S03]  /*3350*/  R2UR UR7, R19 ;  /* 0x00000000130772ca */ /* 0x000fc600000e0000 */
[----:B0-----:R-:W-:Y:S01]  /*3360*/  IMAD.WIDE.U32 R12, R11, 0x4, R12 ;  /* 0x000000040b0c7825 */ /* 0x001fe200078e000c */
[----:B------:R-:W-:-:S04]  /*3370*/  IADD3 R0, P0, PT, R4, R7, RZ ;  /* 0x0000000704007210 */ /* 0x000fc80007f1e0ff */
[----:B--2---:R0:W-:Y:S01]  /*3380*/  STG.E desc[UR4][R12.64], R3 ;  /* 0x000000030c007986 */ /* 0x0041e2000c101904 */
[----:B------:R-:W1:Y:S04]  /*3390*/  LDCU.64 UR4, c[0x0][0x390] ;  /* 0x00007200ff0477ac */ /* 0x000e680008000a00 */
[----:B------:R-:W2:Y:S01]  /*33a0*/  LD.E R15, desc[UR6][R8.64+0x4] ;  /* 0x00000406080f7980 */ /* 0x000ea2000c101900 */
[----:B------:R-:W-:Y:S01]  /*33b0*/  R2UR UR8, R18 ;  /* 0x00000000120872ca */ /* 0x000fe200000e0000 */
[----:B------:R-:W-:Y:S01]  /*33c0*/  IMAD.X R11, RZ, RZ, RZ, P0 ;  /* 0x000000ffff0b7224 */ /* 0x000fe200000e06ff */
[----:B------:R-:W-:Y:S02]  /*33d0*/  R2UR UR9, R19 ;  /* 0x00000000130972ca */ /* 0x000fe400000e0000 */
[----:B-1----:R-:W-:-:S04]  /*33e0*/  LEA R10, P0, R0, UR4, 0x2 ;  /* 0x00000004000a7c11 */ /* 0x002fc8000f8010ff */
[----:B------:R-:W-:-:S05]  /*33f0*/  LEA.HI.X R11, R0, UR5, R11, 0x2, P0 ;  /* 0x00000005000b7c11 */ /* 0x000fca00080f140b */
[----:B--2---:R1:W-:Y:S04]  /*3400*/  STG.E desc[UR6][R10.64+0x4], R15 ;  /* 0x0000040f0a007986 */ /* 0x0043e8000c101906 */
[----:B------:R-:W2:Y:S01]  /*3410*/  LD.E R21, desc[UR8][R8.64+0x8] ;  /* 0x0000080808157980 */ /* 0x000ea2000c101900 */
[----:B------:R-:W-:Y:S02]  /*3420*/  R2UR UR4, R18 ;  /* 0x00000000120472ca */ /* 0x000fe400000e0000 */
[----:B------:R-:W-:-:S13]  /*3430*/  R2UR UR5, R19 ;  /* 0x00000000130572ca */ /* 0x000fda00000e0000 */
[----:B--2---:R2:W-:Y:S04]  /*3440*/  STG.E desc[UR4][R10.64+0x8], R21 ;  /* 0x000008150a007986 */ /* 0x0045e8000c101904 */
[----:B0-----:R-:W3:Y:S04]  /*3450*/  LD.E R3, desc[UR6][R8.64+0xc] ;  /* 0x00000c0608037980 */ /* 0x001ee8000c101900 */
[----:B---3--:R0:W-:Y:S04]  /*3460*/  STG.E desc[UR4][R10.64+0xc], R3 ;  /* 0x00000c030a007986 */ /* 0x0081e8000c101904 */
[----:B------:R-:W3:Y:S04]  /*3470*/  LD.E R13, desc[UR6][R8.64+0x10] ;  /* 0x00001006080d7980 */ /* 0x000ee8000c101900 */
[----:B---3--:R3:W-:Y:S04]  /*3480*/  STG.E desc[UR4][R10.64+0x10], R13 ;  /* 0x0000100d0a007986 */ /* 0x0087e8000c101904 */
[----:B-1----:R-:W4:Y:S04]  /*3490*/  LD.E R15, desc[UR6][R8.64+0x14] ;  /* 0x00001406080f7980 */ /* 0x002f28000c101900 */
[----:B----4-:R3:W-:Y:S04]  /*34a0*/  STG.E desc[UR4][R10.64+0x14], R15 ;  /* 0x0000140f0a007986 */ /* 0x0107e8000c101904 */
[----:B--2---:R-:W2:Y:S04]  /*34b0*/  LD.E R21, desc[UR6][R8.64+0x18] ;  /* 0x0000180608157980 */ /* 0x004ea8000c101900 */
[----:B--2---:R3:W-:Y:S04]  /*34c0*/  STG.E desc[UR4][R10.64+0x18], R21 ;  /* 0x000018150a007986 */ /* 0x0047e8000c101904 */
[----:B0-----:R-:W2:Y:S01]  /*34d0*/  LD.E R3, desc[UR6][R8.64+0x1c] ;  /* 0x00001c0608037980 */ /* 0x001ea2000c101900 */
[----:B------:R-:W-:-:S03]  /*34e0*/  VIADD R7, R7, 0x8 ;  /* 0x0000000807077836 */ /* 0x000fc60000000000 */
[----:B--2---:R3:W-:Y:S04]  /*34f0*/  STG.E desc[UR4][R10.64+0x1c], R3 ;  /* 0x00001c030a007986 */ /* 0x0047e8000c101904 */
.L_x_42:
[----:B------:R-:W-:Y:S05]  /*3500*/  @!P1 BRA `(.L_x_41) ;  /* 0x0000000000d09947 */ /* 0x000fea0003800000 */
[----:B------:R-:W-:Y:S02]  /*3510*/  ISETP.GE.U32.AND P0, PT, R5, 0x4, PT ;  /* 0x000000040500780c */ /* 0x000fe40003f06070 */
[----:B------:R-:W-:-:S11]  /*3520*/  ISETP.NE.AND P1, PT, R6, RZ, PT ;  /* 0x000000ff0600720c */ /* 0x000fd60003f25270 */
[----:B------:R-:W-:Y:S05]  /*3530*/  @!P0 BRA `(.L_x_43) ;  /* 0x0000000000688947 */ /* 0x000fea0003800000 */
[----:B------:R-:W-:Y:S01]  /*3540*/  R2UR UR4, R18 ;  /* 0x00000000120472ca */ /* 0x000fe200000e0000 */
[----:B--2---:R-:W-:Y:S01]  /*3550*/  IMAD.WIDE.U32 R8, R7, 0x4, R16 ;  /* 0x0000000407087825 */ /* 0x004fe200078e0010 */
[----:B------:R-:W-:Y:S01]  /*3560*/  R2UR UR5, R19 ;  /* 0x00000000130572ca */ /* 0x000fe200000e0000 */
[----:B---3--:R-:W0:-:S12]  /*3570*/  LDC.64 R10, c[0x0][0x390] ;  /* 0x0000e400ff0a7b82 */ /* 0x008e180000000a00 */
        /* <DEDUP_REMOVED lines=19> */
[----:B0-----:R-:W2:Y:S01]  /*36b0*/  LD.E R3, desc[UR6][R8.64+0xc] ;  /* 0x00000c0608037980 */ /* 0x001ea2000c101900 */
[----:B------:R-:W-:-:S03]  /*36c0*/  VIADD R7, R7, 0x4 ;  /* 0x0000000407077836 */ /* 0x000fc60000000000 */
[----:B--2---:R1:W-:Y:S04]  /*36d0*/  STG.E desc[UR4][R12.64+0xc], R3 ;  /* 0x00000c030c007986 */ /* 0x0043e8000c101904 */
.L_x_43:
[----:B------:R-:W-:Y:S05]  /*36e0*/  @!P1 BRA `(.L_x_41) ;  /* 0x0000000000589947 */ /* 0x000fea0003800000 */
[----:B---3--:R-:W0:Y:S01]  /*36f0*/  LDC.64 R10, c[0x0][0x390] ;  /* 0x0000e400ff0a7b82 */ /* 0x008e220000000a00 */
[----:B-1----:R-:W-:Y:S02]  /*3700*/  IMAD.IADD R5, R4, 0x1, R7 ;  /* 0x0000000104057824 */ /* 0x002fe400078e0207 */
[----:B--2---:R-:W-:-:S04]  /*3710*/  IMAD.WIDE.U32 R8, R7, 0x4, R16 ;  /* 0x0000000407087825 */ /* 0x004fc800078e0010 */
[----:B------:R-:W-:Y:S02]  /*3720*/  IMAD.MOV R6, RZ, RZ, -R6 ;  /* 0x000000ffff067224 */ /* 0x000fe400078e0a06 */
[----:B0-----:R-:W-:-:S04]  /*3730*/  IMAD.WIDE.U32 R4, R5, 0x4, R10 ;  /* 0x0000000405047825 */ /* 0x001fc800078e000a */
[----:B------:R-:W-:Y:S02]  /*3740*/  IMAD.MOV.U32 R0, RZ, RZ, R4 ;  /* 0x000000ffff007224 */ /* 0x000fe400078e0004 */
[----:B------:R-:W-:-:S07]  /*3750*/  IMAD.MOV.U32 R7, RZ, RZ, R5 ;  /* 0x000000ffff077224 */ /* 0x000fce00078e0005 */
.L_x_44:
[----:B------:R-:W-:Y:S01]  /*3760*/  R2UR UR4, R18 ;  /* 0x00000000120472ca */ /* 0x000fe200000e0000 */
[----:B0-----:R-:W-:Y:S01]  /*3770*/  IMAD.MOV.U32 R4, RZ, RZ, R8 ;  /* 0x000000ffff047224 */ /* 0x001fe200078e0008 */
[----:B------:R-:W-:Y:S01]  /*3780*/  R2UR UR5, R19 ;  /* 0x00000000130572ca */ /* 0x000fe200000e0000 */
[----:B------:R-:W-:-:S12]  /*3790*/  IMAD.MOV.U32 R5, RZ, RZ, R9 ;  /* 0x000000ffff057224 */ /* 0x000fd800078e0009 */
[----:B------:R0:W2:Y:S01]  /*37a0*/  LD.E R3, desc[UR4][R4.64] ;  /* 0x0000000404037980 */ /* 0x0000a2000c101900 */
[----:B------:R-:W-:Y:S01]  /*37b0*/  VIADD R6, R6, 0x1 ;  /* 0x0000000106067836 */ /* 0x000fe20000000000 */
[----:B------:R-:W-:-:S04]  /*37c0*/  IADD3 R8, P2, PT, R8, 0x4, RZ ;  /* 0x0000000408087810 */ /* 0x000fc80007f5e0ff */
[----:B------:R-:W-:Y:S01]  /*37d0*/  ISETP.NE.AND P0, PT, R6, RZ, PT ;  /* 0x000000ff0600720c */ /* 0x000fe20003f05270 */
[----:B------:R-:W-:Y:S02]  /*37e0*/  IMAD.X R9, RZ, RZ, R9, P2 ;  /* 0x000000ffff097224 */ /* 0x000fe400010e0609 */
[----:B0-----:R-:W-:Y:S01]  /*37f0*/  IMAD.MOV.U32 R4, RZ, RZ, R0 ;  /* 0x000000ffff047224 */ /* 0x001fe200078e0000 */
[----:B------:R-:W-:Y:S01]  /*3800*/  IADD3 R0, P1, PT, R0, 0x4, RZ ;  /* 0x0000000400007810 */ /* 0x000fe20007f3e0ff */
[----:B------:R-:W-:-:S04]  /*3810*/  IMAD.MOV.U32 R5, RZ, RZ, R7 ;  /* 0x000000ffff057224 */ /* 0x000fc800078e0007 */
[----:B------:R-:W-:Y:S01]  /*3820*/  IMAD.X R7, RZ, RZ, R7, P1 ;  /* 0x000000ffff077224 */ /* 0x000fe200008e0607 */
[----:B--2---:R0:W-:Y:S03]  /*3830*/  STG.E desc[UR4][R4.64], R3 ;  /* 0x0000000304007986 */ /* 0x0041e6000c101904 */
[----:B------:R-:W-:Y:S05]  /*3840*/  @P0 BRA `(.L_x_44) ;  /* 0xfffffffc00c40947 */ /* 0x000fea000383ffff */
.L_x_41:
[----:B------:R-:W-:Y:S05]  /*3850*/  BSYNC.RECONVERGENT B0 ;  /* 0x0000000000007941 */ /* 0x000fea0003800200 */
.L_x_9:
[----:B------:R-:W-:Y:S01]  /*3860*/  MOV R18, 0x8 ;  /* 0x0000000800127802 */ /* 0x000fe20000000f00 */
[----:B0-----:R-:W-:Y:S02]  /*3870*/  IMAD.MOV.U32 R4, RZ, RZ, R22 ;  /* 0x000000ffff047224 */ /* 0x001fe400078e0016 */
[----:B-1----:R-:W-:Y:S01]  /*3880*/  IMAD.MOV.U32 R5, RZ, RZ, R2 ;  /* 0x000000ffff057224 */ /* 0x002fe200078e0002 */
[----:B------:R0:W1:Y:S06]  /*3890*/  LDC.64 R6, c[0x4][R18] ;  /* 0x0100000012067b82 */ /* 0x00006c0000000a00 */
[----:B--23--:R-:W-:-:S07]  /*38a0*/  LEPC R20, `(.L_x_45) ;  /* 0x000000001014794e */ /* 0x00cfce0000000000 */
[----:B01----:R-:W-:Y:S05]  /*38b0*/  CALL.ABS.NOINC R6 ;  /* 0x0000000006007343 */ /* 0x003fea0003c00000 */
.L_x_45:
[----:B------:R-:W0:Y:S01]  /*38c0*/  LDC.64 R18, c[0x4][R18] ;  /* 0x0100000012127b82 */ /* 0x000e220000000a00 */
[----:B------:R-:W-:Y:S02]  /*38d0*/  IMAD.MOV.U32 R4, RZ, RZ, R16 ;  /* 0x000000ffff047224 */ /* 0x000fe400078e0010 */
[----:B------:R-:W-:-:S07]  /*38e0*/  IMAD.MOV.U32 R5, RZ, RZ, R17 ;  /* 0x000000ffff057224 */ /* 0x000fce00078e0011 */
[----:B------:R-:W-:-:S07]  /*38f0*/  LEPC R20, `(.L_x_46) ;  /* 0x000000001014794e */ /* 0x000fce0000000000 */
[----:B0-----:R-:W-:Y:S05]  /*3900*/  CALL.ABS.NOINC R18 ;  /* 0x0000000012007343 */ /* 0x001fea0003c00000 */
.L_x_46:
[----:B------:R-:W-:Y:S05]  /*3910*/  EXIT ;  /* 0x000000000000794d */ /* 0x000fea0003800000 */
.L_x_47:
[----:B------:R-:W-:-:S00]  /*3920*/  BRA `(.L_x_47) ;  /* 0xfffffffc00fc7947 */ /* 0x000fc0000383ffff */
[----:B------:R-:W-:-:S00]  /*3930*/  NOP ;  /* 0x0000000000007918 */ /* 0x000fc00000000000 */
        /* <DEDUP_REMOVED lines=12> */
.L_x_83:


//--------------------- .text._Z20printThreadMatrixRowPii --------------------------
	.section	.text._Z20printThreadMatrixRowPii,"ax",@progbits
	.align	128
        .global         _Z20printThreadMatrixRowPii
        .type           _Z20printThreadMatrixRowPii,@function
        .size           _Z20printThreadMatrixRowPii,(.L_x_84 - _Z20printThreadMatrixRowPii)
        .other          _Z20printThreadMatrixRowPii,@"STO_CUDA_ENTRY STV_DEFAULT"
_Z20printThreadMatrixRowPii:
.text._Z20printThreadMatrixRowPii:
[----:B------:R-:W0:Y:S08]  /*0000*/  LDC R1, c[0x0][0x37c] ;  /* 0x0000df00ff017b82 */ /* 0x000e300000000800 */
[----:B------:R-:W1:Y:S01]  /*0010*/  LDC R3, c[0x0][0x388] ;  /* 0x0000e200ff037b82 */ /* 0x000e620000000800 */
[----:B------:R-:W2:Y:S01]  /*0020*/  LDCU UR4, c[0x0][0x2f8] ;  /* 0x00005f00ff0477ac */ /* 0x000ea20008000800 */
[----:B0-----:R-:W-:-:S05]  /*0030*/  VIADD R1, R1, 0xfffffff0 ;  /* 0xfffffff001017836 */ /* 0x001fca0000000000 */
[----:B--2---:R-:W-:Y:S02]  /*0040*/  IADD3 R2, P0, PT, R1, UR4, RZ ;  /* 0x0000000401027c10 */ /* 0x004fe4000ff1e0ff */
[----:B-1----:R-:W-:-:S13]  /*0050*/  ISETP.GE.AND P1, PT, R3, 0x1, PT ;  /* 0x000000010300780c */ /* 0x002fda0003f26270 */
[----:B------:R-:W-:Y:S05]  /*0060*/  @!P1 EXIT ;  /* 0x000000000000994d */ /* 0x000fea0003800000 */
[----:B------:R-:W0:Y:S01]  /*0070*/  S2R R24, SR_TID.X ;  /* 0x0000000000187919 */ /* 0x000e220000002100 */
[----:B------:R-:W1:Y:S01]  /*0080*/  LDCU UR4, c[0x0][0x2fc] ;  /* 0x00005f80ff0477ac */ /* 0x000e620008000800 */
[C---:B------:R-:W-:Y:S01]  /*0090*/  ISETP.GE.U32.AND P1, PT, R3.reuse, 0x10, PT ;  /* 0x000000100300780c */ /* 0x040fe20003f26070 */
[----:B------:R-:W-:Y:S01]  /*00a0*/  HFMA2 R18, -RZ, RZ, 0, 0 ;  /* 0x00000000ff127431 */ /* 0x000fe200000001ff */
[----:B------:R-:W-:Y:S01]  /*00b0*/  LOP3.LUT R17, R3, 0xf, RZ, 0xc0, !PT ;  /* 0x0000000f03117812 */ /* 0x000fe200078ec0ff */
[----:B------:R-:W2:Y:S01]  /*00c0*/  LDCU.64 UR36, c[0x0][0x358] ;  /* 0x00006b00ff2477ac */ /* 0x000ea20008000a00 */
[----:B-1----:R-:W-:Y:S02]  /*00d0*/  IMAD.X R22, RZ, RZ, UR4, P0 ;  /* 0x00000004ff167e24 */ /* 0x002fe400080e06ff */
[----:B0-----:R-:W-:-:S07]  /*00e0*/  IMAD R19, R24, R3, RZ ;  /* 0x0000000318137224 */ /* 0x001fce00078e02ff */
[----:B--2---:R-:W-:Y:S05]  /*00f0*/  @!P1 BRA `(.L_x_48) ;  /* 0x0000000c00709947 */ /* 0x004fea0003800000 */
[----:B------:R-:W0:Y:S01]  /*0100*/  LDC.64 R4, c[0x0][0x380] ;  /* 0x0000e000ff047b82 */ /* 0x000e220000000a00 */
[----:B------:R-:W-:Y:S01]  /*0110*/  BSSY.RECONVERGENT B6, `(.L_x_48) ;  /* 0x00000da000067945 */ /* 0x000fe20003800200 */
[----:B------:R-:W-:Y:S01]  /*0120*/  LOP3.LUT R18, R3, 0x7ffffff0, RZ, 0xc0, !PT ;  /* 0x7ffffff003127812 */ /* 0x000fe200078ec0ff */
[----:B------:R-:W-:Y:S02]  /*0130*/  IMAD.MOV.U32 R26, RZ, RZ, RZ ;  /* 0x000000ffff1a7224 */ /* 0x000fe400078e00ff */
[----:B0-----:R-:W-:-:S03]  /*0140*/  IMAD.WIDE.U32 R4, R19, 0x4, R4 ;  /* 0x0000000413047825 */ /* 0x001fc600078e0004 */
[----:B------:R-:W-:-:S05]  /*0150*/  IADD3 R28, P0, PT, R4, 0x20, RZ ;  /* 0x00000020041c7810 */ /* 0x000fca0007f1e0ff */
[----:B------:R-:W-:-:S08]  /*0160*/  IMAD.X R29, RZ, RZ, R5, P0 ;  /* 0x000000ffff1d7224 */ /* 0x000fd000000e0605 */
.L_x_65:
[----:B------:R-:W2:Y:S01]  /*0170*/  LDG.E R27, desc[UR36][R28.64+-0x20] ;  /* 0xffffe0241c1b7981 */ /* 0x000ea2000c1e1900 */
[----:B------:R-:W-:Y:S01]  /*0180*/  MOV R25, R24 ;  /* 0x0000001800197202 */ /* 0x000fe20000000f00 */
[----:B------:R-:W0:Y:S01]  /*0190*/  LDCU.64 UR4, c[0x4][0x10] ;  /* 0x01000200ff0477ac */ /* 0x000e220008000a00 */
[----:B------:R-:W-:Y:S01]  /*01a0*/  MOV R16, 0x18 ;  /* 0x0000001800107802 */ /* 0x000fe20000000f00 */
[----:B------:R-:W-:Y:S01]  /*01b0*/  IMAD.MOV.U32 R7, RZ, RZ, R22 ;  /* 0x000000ffff077224 */ /* 0x000fe200078e0016 */
[----:B------:R-:W-:Y:S02]  /*01c0*/  MOV R6, R2 ;  /* 0x0000000200067202 */ /* 0x000fe40000000f00 */
[----:B------:R1:W3:Y:S01]  /*01d0*/  LDC.64 R8, c[0x4][R16] ;  /* 0x0100000010087b82 */ /* 0x0002e20000000a00 */
[----:B0-----:R-:W-:Y:S02]  /*01e0*/  IMAD.U32 R4, RZ, RZ, UR4 ;  /* 0x00000004ff047e24 */ /* 0x001fe4000f8e00ff */
[----:B------:R-:W-:Y:S01]  /*01f0*/  IMAD.U32 R5, RZ, RZ, UR5 ;  /* 0x00000005ff057e24 */ /* 0x000fe2000f8e00ff */
[----:B--23--:R1:W-:Y:S06]  /*0200*/  STL.128 [R1], R24 ;  /* 0x0000001801007387 */ /* 0x00c3ec0000100c00 */
[----:B------:R-:W-:-:S07]  /*0210*/  LEPC R20, `(.L_x_49) ;  /* 0x000000001014794e */ /* 0x000fce0000000000 */
[----:B-1----:R-:W-:Y:S05]  /*0220*/  CALL.ABS.NOINC R8 ;  /* 0x0000000008007343 */ /* 0x002fea0003c00000 */
.L_x_49:
[----:B------:R-:W2:Y:S01]  /*0230*/  LDG.E R11, desc[UR36][R28.64+-0x1c] ;  /* 0xffffe4241c0b7981 */ /* 0x000ea2000c1e1900 */
[----:B------:R-:W-:Y:S01]  /*0240*/  VIADD R10, R26, 0x1 ;  /* 0x000000011a0a7836 */ /* 0x000fe20000000000 */
[----:B------:R-:W-:Y:S01]  /*0250*/  MOV R8, R24 ;  /* 0x0000001800087202 */ /* 0x000fe20000000f00 */
[----:B------:R-:W-:Y:S01]  /*0260*/  IMAD.MOV.U32 R9, RZ, RZ, R24 ;  /* 0x000000ffff097224 */ /* 0x000fe200078e0018 */
[----:B------:R0:W1:Y:S01]  /*0270*/  LDC.64 R12, c[0x4][R16] ;  /* 0x01000000100c7b82 */ /* 0x0000620000000a00 */
[----:B------:R-:W3:Y:S01]  /*0280*/  LDCU.64 UR4, c[0x4][0x10] ;  /* 0x01000200ff0477ac */ /* 0x000ee20008000a00 */
[----:B------:R-:W-:Y:S02]  /*0290*/  IMAD.MOV.U32 R6, RZ, RZ, R2 ;  /* 0x000000ffff067224 */ /* 0x000fe400078e0002 */
[----:B------:R-:W-:Y:S02]  /*02a0*/  IMAD.MOV.U32 R7, RZ, RZ, R22 ;  /* 0x000000ffff077224 */ /* 0x000fe400078e0016 */
[----:B---3--:R-:W-:Y:S01]  /*02b0*/  IMAD.U32 R4, RZ, RZ, UR4 ;  /* 0x00000004ff047e24 */ /* 0x008fe2000f8e00ff */
[----:B------:R-:W-:Y:S01]  /*02c0*/  MOV R5, UR5 ;  /* 0x0000000500057c02 */ /* 0x000fe20008000f00 */
[----:B-12---:R0:W-:Y:S06]  /*02d0*/  STL.128 [R1], R8 ;  /* 0x0000000801007387 */ /* 0x0061ec0000100c00 */
[----:B------:R-:W-:-:S07]  /*02e0*/  LEPC R20, `(.L_x_50) ;  /* 0x000000001014794e */ /* 0x000fce0000000000 */
[----:B0-----:R-:W-:Y:S05]  /*02f0*/  CALL.ABS.NOINC R12 ;  /* 0x000000000c007343 */ /* 0x001fea0003c00000 */
.L_x_50:
[----:B------:R-:W2:Y:S01]  /*0300*/  LDG.E R11, desc[UR36][R28.64+-0x18] ;  /* 0xffffe8241c0b7981 */ /* 0x000ea2000c1e1900 */
[----:B------:R-:W-:Y:S01]  /*0310*/  IADD3 R10, PT, PT, R26, 0x2, RZ ;  /* 0x000000021a0a7810 */ /* 0x000fe20007ffe0ff */
[--C-:B------:R-:W-:Y:S01]  /*0320*/  IMAD.MOV.U32 R8, RZ, RZ, R24.reuse ;  /* 0x000000ffff087224 */ /* 0x100fe200078e0018 */
[----:B------:R0:W1:Y:S01]  /*0330*/  LDC.64 R12, c[0x4][R16] ;  /* 0x01000000100c7b82 */ /* 0x0000620000000a00 */
[----:B------:R-:W-:Y:S01]  /*0340*/  IMAD.MOV.U32 R9, RZ, RZ, R24 ;  /* 0x000000ffff097224 */ /* 0x000fe200078e0018 */
[----:B------:R-:W3:Y:S01]  /*0350*/  LDCU.64 UR4, c[0x4][0x10] ;  /* 0x01000200ff0477ac */ /* 0x000ee20008000a00 */
[----:B------:R-:W-:Y:S01]  /*0360*/  IMAD.MOV.U32 R6, RZ, RZ, R2 ;  /* 0x000000ffff067224 */ /* 0x000fe200078e0002 */
[----:B------:R-:W-:Y:S02]  /*0370*/  MOV R7, R22 ;  /* 0x0000001600077202 */ /* 0x000fe40000000f00 */
[----:B---3--:R-:W-:Y:S01]  /*0380*/  MOV R4, UR4 ;  /* 0x0000000400047c02 */ /* 0x008fe20008000f00 */
[----:B------:R-:W-:Y:S01]  /*0390*/  IMAD.U32 R5, RZ, RZ, UR5 ;  /* 0x00000005ff057e24 */ /* 0x000fe2000f8e00ff */
[----:B-12---:R0:W-:Y:S06]  /*03a0*/  STL.128 [R1], R8 ;  /* 0x0000000801007387 */ /* 0x0061ec0000100c00 */
[----:B------:R-:W-:-:S07]  /*03b0*/  LEPC R20, `(.L_x_51) ;  /* 0x000000001014794e */ /* 0x000fce0000000000 */
[----:B0-----:R-:W-:Y:S05]  /*03c0*/  CALL.ABS.NOINC R12 ;  /* 0x000000000c007343 */ /* 0x001fea0003c00000 */
.L_x_51:
[----:B------:R-:W2:Y:S01]  /*03d0*/  LDG.E R11, desc[UR36][R28.64+-0x14] ;  /* 0xffffec241c0b7981 */ /* 0x000ea2000c1e1900 */
[----:B------:R-:W-:Y:S01]  /*03e0*/  VIADD R10, R26, 0x3 ;  /* 0x000000031a0a7836 */ /* 0x000fe20000000000 */
[----:B------:R-:W-:Y:S01]  /*03f0*/  MOV R9, R24 ;  /* 0x0000001800097202 */ /* 0x000fe20000000f00 */
[----:B------:R-:W-:Y:S01]  /*0400*/  IMAD.MOV.U32 R8, RZ, RZ, R24 ;  /* 0x000000ffff087224 */ /* 0x000fe200078e0018 */
[----:B------:R0:W1:Y:S01]  /*0410*/  LDC.64 R12, c[0x4][R16] ;  /* 0x01000000100c7b82 */ /* 0x0000620000000a00 */
[----:B------:R-:W3:Y:S01]  /*0420*/  LDCU.64 UR4, c[0x4][0x10] ;  /* 0x01000200ff0477ac */ /* 0x000ee20008000a00 */
[----:B------:R-:W-:Y:S01]  /*0430*/  MOV R6, R2 ;  /* 0x0000000200067202 */ /* 0x000fe20000000f00 */
[----:B------:R-:W-:Y:S02]  /*0440*/  IMAD.MOV.U32 R7, RZ, RZ, R22 ;  /* 0x000000ffff077224 */ /* 0x000fe400078e0016 */
[----:B---3--:R-:W-:Y:S02]  /*0450*/  IMAD.U32 R4, RZ, RZ, UR4 ;  /* 0x00000004ff047e24 */ /* 0x008fe4000f8e00ff */
[----:B------:R-:W-:Y:S01]  /*0460*/  IMAD.U32 R5, RZ, RZ, UR5 ;  /* 0x00000005ff057e24 */ /* 0x000fe2000f8e00ff */
[----:B-12---:R0:W-:Y:S06]  /*0470*/  STL.128 [R1], R8 ;  /* 0x0000000801007387 */ /* 0x0061ec0000100c00 */
[----:B------:R-:W-:-:S07]  /*0480*/  LEPC R20, `(.L_x_52) ;  /* 0x000000001014794e */ /* 0x000fce0000000000 */
[----:B0-----:R-:W-:Y:S05]  /*0490*/  CALL.ABS.NOINC R12 ;  /* 0x000000000c007343 */ /* 0x001fea0003c00000 */
.L_x_52:
        /* <DEDUP_REMOVED lines=13> */
.L_x_53:
        /* <DEDUP_REMOVED lines=13> */
.L_x_54:
        /* <DEDUP_REMOVED lines=13> */
.L_x_55:
        /* <DEDUP_REMOVED lines=13> */
.L_x_56:
        /* <DEDUP_REMOVED lines=13> */
.L_x_57:
        /* <DEDUP_REMOVED lines=13> */
.L_x_58:
        /* <DEDUP_REMOVED lines=13> */
.L_x_59:
        /* <DEDUP_REMOVED lines=13> */
.L_x_60:
        /* <DEDUP_REMOVED lines=13> */
.L_x_61:
        /* <DEDUP_REMOVED lines=13> */
.L_x_62:
        /* <DEDUP_REMOVED lines=13> */
.L_x_63:
        /* <DEDUP_REMOVED lines=13> */
.L_x_64:
[----:B------:R-:W-:Y:S01]  /*0e60*/  VIADD R26, R26, 0x10 ;  /* 0x000000101a1a7836 */ /* 0x000fe20000000000 */
[----:B------:R-:W-:-:S04]  /*0e70*/  IADD3 R28, P1, PT, R28, 0x40, RZ ;  /* 0x000000401c1c7810 */ /* 0x000fc80007f3e0ff */
[----:B------:R-:W-:Y:S02]  /*0e80*/  ISETP.NE.AND P0, PT, R26, R18, PT ;  /* 0x000000121a00720c */ /* 0x000fe40003f05270 */
[----:B------:R-:W-:-:S11]  /*0e90*/  IADD3.X R29, PT, PT, RZ, R29, RZ, P1, !PT ;  /* 0x0000001dff1d7210 */ /* 0x000fd60000ffe4ff */
[----:B------:R-:W-:Y:S05]  /*0ea0*/  @P0 BRA `(.L_x_65) ;  /* 0xfffffff000b00947 */ /* 0x000fea000383ffff */
[----:B------:R-:W-:Y:S05]  /*0eb0*/  BSYNC.RECONVERGENT B6 ;  /* 0x0000000000067941 */ /* 0x000fea0003800200 */
.L_x_48:
[----:B------:R-:W-:-:S13]  /*0ec0*/  ISETP.NE.AND P0, PT, R17, RZ, PT ;  /* 0x000000ff1100720c */ /* 0x000fda0003f05270 */
[----:B------:R-:W-:Y:S05]  /*0ed0*/  @!P0 EXIT ;  /* 0x000000000000894d */ /* 0x000fea0003800000 */
[----:B------:R-:W0:Y:S01]  /*0ee0*/  LDC R0, c[0x0][0x388] ;  /* 0x0000e200ff007b82 */ /* 0x000e220000000800 */
[----:B------:R-:W-:Y:S02]  /*0ef0*/  ISETP.GE.U32.AND P0, PT, R17, 0x8, PT ;  /* 0x000000081100780c */ /* 0x000fe40003f06070 */
[----:B0-----:R-:W-:-:S11]  /*0f00*/  LOP3.LUT R17, R0, 0x7, RZ, 0xc0, !PT ;  /* 0x0000000700117812 */ /* 0x001fd600078ec0ff */
[----:B------:R-:W-:Y:S05]  /*0f10*/  @!P0 BRA `(.L_x_66) ;  /* 0x0000000400a88947 */ /* 0x000fea0003800000 */
[----:B------:R-:W0:Y:S01]  /*0f20*/  LDC.64 R10, c[0x0][0x380] ;  /* 0x0000e000ff0a7b82 */ /* 0x000e220000000a00 */
[----:B------:R-:W-:Y:S01]  /*0f30*/  IMAD.IADD R3, R19, 0x1, R18 ;  /* 0x0000000113037824 */ /* 0x000fe200078e0212 */
[----:B------:R-:W-:Y:S01]  /*0f40*/  MOV R26, R18 ;  /* 0x00000012001a7202 */ /* 0x000fe20000000f00 */
[----:B------:R-:W-:Y:S01]  /*0f50*/  IMAD.MOV.U32 R25, RZ, RZ, R24 ;  /* 0x000000ffff197224 */ /* 0x000fe200078e0018 */
[----:B------:R-:W-:Y:S01]  /*0f60*/  MOV R16, 0x18 ;  /* 0x0000001800107802 */ /* 0x000fe20000000f00 */
[----:B------:R-:W1:Y:S01]  /*0f70*/  LDCU.64 UR4, c[0x4][0x10] ;  /* 0x01000200ff0477ac */ /* 0x000e620008000a00 */
[----:B0-----:R-:W-:-:S05]  /*0f80*/  IMAD.WIDE.U32 R10, R3, 0x4, R10 ;  /* 0x00000004030a7825 */ /* 0x001fca00078e000a */
[----:B------:R-:W2:Y:S01]  /*0f90*/  LDG.E R27, desc[UR36][R10.64] ;  /* 0x000000240a1b7981 */ /* 0x000ea2000c1e1900 */
[----:B------:R0:W3:Y:S01]  /*0fa0*/  LDC.64 R8, c[0x4][R16] ;  /* 0x0100000010087b82 */ /* 0x0000e20000000a00 */
[----:B-1----:R-:W-:Y:S01]  /*0fb0*/  IMAD.U32 R4, RZ, RZ, UR4 ;  /* 0x00000004ff047e24 */ /* 0x002fe2000f8e00ff */
[----:B------:R-:W-:Y:S01]  /*0fc0*/  MOV R6, R2 ;  /* 0x0000000200067202 */ /* 0x000fe20000000f00 */
[----:B------:R-:W-:Y:S02]  /*0fd0*/  IMAD.U32 R5, RZ, RZ, UR5 ;  /* 0x00000005ff057e24 */ /* 0x000fe4000f8e00ff */
[----:B------:R-:W-:Y:S01]  /*0fe0*/  IMAD.MOV.U32 R7, RZ, RZ, R22 ;  /* 0x000000ffff077224 */ /* 0x000fe200078e0016 */
[----:B--23--:R0:W-:Y:S06]  /*0ff0*/  STL.128 [R1], R24 ;  /* 0x0000001801007387 */ /* 0x00c1ec0000100c00 */
[----:B------:R-:W-:-:S07]  /*1000*/  LEPC R20, `(.L_x_67) ;  /* 0x000000001014794e */ /* 0x000fce0000000000 */
[----:B0-----:R-:W-:Y:S05]  /*1010*/  CALL.ABS.NOINC R8 ;  /* 0x0000000008007343 */ /* 0x001fea0003c00000 */
.L_x_67:
[----:B------:R-:W0:Y:S01]  /*1020*/  LDCU.64 UR4, c[0x0][0x380] ;  /* 0x00007000ff0477ac */ /* 0x000e220008000a00 */
[----:B------:R-:W-:-:S05]  /*1030*/  IADD3 R0, P0, PT, R19, R18, RZ ;  /* 0x0000001213007210 */ /* 0x000fca0007f1e0ff */
[----:B------:R-:W-:Y:S01]  /*1040*/  IMAD.X R3, RZ, RZ, RZ, P0 ;  /* 0x000000ffff037224 */ /* 0x000fe200000e06ff */
[----:B0-----:R-:W-:-:S04]  /*1050*/  LEA R28, P0, R0, UR4, 0x2 ;  /* 0x00000004001c7c11 */ /* 0x001fc8000f8010ff */
[----:B------:R-:W-:Y:S01]  /*1060*/  LEA.HI.X R29, R0, UR5, R3, 0x2, P0 ;  /* 0x00000005001d7c11 */ /* 0x000fe200080f1403 */
[----:B------:R-:W-:Y:S01]  /*1070*/  IMAD.MOV.U32 R25, RZ, RZ, R24 ;  /* 0x000000ffff197224 */ /* 0x000fe200078e0018 */
[----:B------:R-:W-:Y:S01]  /*1080*/  IADD3 R26, PT, PT, R18, 0x1, RZ ;  /* 0x00000001121a7810 */ /* 0x000fe20007ffe0ff */
[----:B------:R0:W1:Y:S01]  /*1090*/  LDC.64 R8, c[0x4][R16] ;  /* 0x0100000010087b82 */ /* 0x0000620000000a00 */
[----:B------:R-:W2:Y:S01]  /*10a0*/  LDCU.64 UR4, c[0x4][0x10] ;  /* 0x01000200ff0477ac */ /* 0x000ea20008000a00 */
[----:B------:R-:W3:Y:S01]  /*10b0*/  LDG.E R27, desc[UR36][R28.64+0x4] ;  /* 0x000004241c1b7981 */ /* 0x000ee2000c1e1900 */
[----:B------:R-:W-:Y:S02]  /*10c0*/  IMAD.MOV.U32 R6, RZ, RZ, R2 ;  /* 0x000000ffff067224 */ /* 0x000fe400078e0002 */
[----:B------:R-:W-:Y:S02]  /*10d0*/  IMAD.MOV.U32 R7, RZ, RZ, R22 ;  /* 0x000000ffff077224 */ /* 0x000fe400078e0016 */
[----:B--2---:R-:W-:Y:S01]  /*10e0*/  IMAD.U32 R4, RZ, RZ, UR4 ;  /* 0x00000004ff047e24 */ /* 0x004fe2000f8e00ff */
[----:B------:R-:W-:Y:S01]  /*10f0*/  MOV R5, UR5 ;  /* 0x0000000500057c02 */ /* 0x000fe20008000f00 */
[----:B-1-3--:R0:W-:Y:S06]  /*1100*/  STL.128 [R1], R24 ;  /* 0x0000001801007387 */ /* 0x00a1ec0000100c00 */
[----:B------:R-:W-:-:S07]  /*1110*/  LEPC R20, `(.L_x_68) ;  /* 0x000000001014794e */ /* 0x000fce0000000000 */
[----:B0-----:R-:W-:Y:S05]  /*1120*/  CALL.ABS.NOINC R8 ;  /* 0x0000000008007343 */ /* 0x001fea0003c00000 */
.L_x_68:
[----:B------:R-:W2:Y:S01]  /*1130*/  LDG.E R27, desc[UR36][R28.64+0x8] ;  /* 0x000008241c1b7981 */ /* 0x000ea2000c1e1900 */
[----:B------:R-:W-:Y:S01]  /*1140*/  IADD3 R26, PT, PT, R18, 0x2, RZ ;  /* 0x00000002121a7810 */ /* 0x000fe20007ffe0ff */
        /* <DEDUP_REMOVED lines=10> */
.L_x_69:
        /* <DEDUP_REMOVED lines=12> */
.L_x_70:
        /* <DEDUP_REMOVED lines=12> */
.L_x_71:
[----:B------:R-:W2:Y:S01]  /*1370*/  LDG.E R27, desc[UR36][R28.64+0x14] ;  /* 0x000014241c1b7981 */ /* 0x000ea2000c1e1900 */
[----:B------:R-:W-:Y:S01]  /*1380*/  IADD3 R26, PT, PT, R18, 0x5, RZ ;  /* 0x00000005121a7810 */ /* 0x000fe20007ffe0ff */
[----:B------:R-:W-:Y:S01]  /*1390*/  IMAD.MOV.U32 R25, RZ, RZ, R24 ;  /* 0x000000ffff197224 */ /* 0x000fe200078e0018 */
[----:B------:R0:W1:Y:S01]  /*13a0*/  LDC.64 R8, c[0x4][R16] ;  /* 0x0100000010087b82 */ /* 0x0000620000000a00 */
[----:B------:R-:W3:Y:S01]  /*13b0*/  LDCU.64 UR4, c[0x4][0x10] ;  /* 0x01000200ff0477ac */ /* 0x000ee20008000a00 */
[----:B------:R-:W-:Y:S01]  /*13c0*/  MOV R6, R2 ;  /* 0x0000000200067202 */ /* 0x000fe20000000f00 */
[----:B------:R-:W-:Y:S01]  /*13d0*/  IMAD.MOV.U32 R7, RZ, RZ, R22 ;  /* 0x000000ffff077224 */ /* 0x000fe200078e0016 */
[----:B---3--:R-:W-:Y:S01]  /*13e0*/  MOV R4, UR4 ;  /* 0x0000000400047c02 */ /* 0x008fe20008000f00 */
[----:B------:R-:W-:Y:S01]  /*13f0*/  IMAD.U32 R5, RZ, RZ, UR5 ;  /* 0x00000005ff057e24 */ /* 0x000fe2000f8e00ff */
[----:B-12---:R0:W-:Y:S06]  /*1400*/  STL.128 [R1], R24 ;  /* 0x0000001801007387 */ /* 0x0061ec0000100c00 */
[----:B------:R-:W-:-:S07]  /*1410*/  LEPC R20, `(.L_x_72) ;  /* 0x000000001014794e */ /* 0x000fce0000000000 */
[----:B0-----:R-:W-:Y:S05]  /*1420*/  CALL.ABS.NOINC R8 ;  /* 0x0000000008007343 */ /* 0x001fea0003c00000 */
.L_x_72:
        /* <DEDUP_REMOVED lines=12> */
.L_x_73:
        /* <DEDUP_REMOVED lines=12> */
.L_x_74:
[----:B------:R-:W-:-:S07]  /*15b0*/  IADD3 R18, PT, PT, R18, 0x8, RZ ;  /* 0x0000000812127810 */ /* 0x000fce0007ffe0ff */
.L_x_66:
[----:B------:R-:W-:-:S13]  /*15c0*/  ISETP.NE.AND P0, PT, R17, RZ, PT ;  /* 0x000000ff1100720c */ /* 0x000fda0003f05270 */
[----:B------:R-:W-:Y:S05]  /*15d0*/  @!P0 EXIT ;  /* 0x000000000000894d */ /* 0x000fea0003800000 */
[----:B------:R-:W0:Y:S01]  /*15e0*/  LDC R0, c[0x0][0x388] ;  /* 0x0000e200ff007b82 */ /* 0x000e220000000800 */
[----:B------:R-:W-:Y:S02]  /*15f0*/  ISETP.GE.U32.AND P0, PT, R17, 0x4, PT ;  /* 0x000000041100780c */ /* 0x000fe40003f06070 */
[----:B0-----:R-:W-:-:S11]  /*1600*/  LOP3.LUT R17, R0, 0x3, RZ, 0xc0, !PT ;  /* 0x0000000300117812 */ /* 0x001fd600078ec0ff */
[----:B------:R-:W-:Y:S05]  /*1610*/  @!P0 BRA `(.L_x_75) ;  /* 0x0000000000e88947 */ /* 0x000fea0003800000 */
[----:B------:R-:W0:Y:S01]  /*1620*/  LDC.64 R10, c[0x0][0x380] ;  /* 0x0000e000ff0a7b82 */ /* 0x000e220000000a00 */
[--C-:B------:R-:W-:Y:S01]  /*1630*/  IMAD.IADD R3, R19, 0x1, R18.reuse ;  /* 0x0000000113037824 */ /* 0x100fe200078e0212 */
[----:B------:R-:W-:Y:S01]  /*1640*/  MOV R25, R24 ;  /* 0x0000001800197202 */ /* 0x000fe20000000f00 */
[----:B------:R-:W-:Y:S01]  /*1650*/  IMAD.MOV.U32 R26, RZ, RZ, R18 ;  /* 0x000000ffff1a7224 */ /* 0x000fe200078e0012 */
[----:B------:R-:W-:Y:S01]  /*1660*/  MOV R16, 0x18 ;  /* 0x0000001800107802 */ /* 0x000fe20000000f00 */
[----:B------:R-:W1:Y:S01]  /*1670*/  LDCU.64 UR4, c[0x4][0x10] ;  /* 0x01000200ff0477ac */ /* 0x000e620008000a00 */
[----:B0-----:R-:W-:-:S05]  /*1680*/  IMAD.WIDE.U32 R10, R3, 0x4, R10 ;  /* 0x00000004030a7825 */ /* 0x001fca00078e000a */
[----:B------:R-:W2:Y:S01]  /*1690*/  LDG.E R27, desc[UR36][R10.64] ;  /* 0x000000240a1b7981 */ /* 0x000ea2000c1e1900 */
[----:B------:R0:W3:Y:S01]  /*16a0*/  LDC.64 R8, c[0x4][R16] ;  /* 0x0100000010087b82 */ /* 0x0000e20000000a00 */
[----:B-1----:R-:W-:Y:S01]  /*16b0*/  MOV R4, UR4 ;  /* 0x0000000400047c02 */ /* 0x002fe20008000f00 */
[----:B------:R-:W-:Y:S01]  /*16c0*/  IMAD.U32 R5, RZ, RZ, UR5 ;  /* 0x00000005ff057e24 */ /* 0x000fe2000f8e00ff */
[----:B------:R-:W-:Y:S01]  /*16d0*/  MOV R6, R2 ;  /* 0x0000000200067202 */ /* 0x000fe20000000f00 */
[----:B------:R-:W-:Y:S01]  /*16e0*/  IMAD.MOV.U32 R7, RZ, RZ, R22 ;  /* 0x000000ffff077224 */ /* 0x000fe200078e0016 */
[----:B--23--:R0:W-:Y:S06]  /*16f0*/  STL.128 [R1], R24 ;  /* 0x0000001801007387 */ /* 0x00c1ec0000100c00 */
[----:B------:R-:W-:-:S07]  /*1700*/  LEPC R20, `(.L_x_76) ;  /* 0x000000001014794e */ /* 0x000fce0000000000 */
[----:B0-----:R-:W-:Y:S05]  /*1710*/  CALL.ABS.NOINC R8 ;  /* 0x0000000008007343 */ /* 0x001fea0003c00000 */
.L_x_76:
[----:B------:R-:W0:Y:S01]  /*1720*/  LDCU.64 UR4, c[0x0][0x380] ;  /* 0x00007000ff0477ac */ /* 0x000e220008000a00 */
[----:B------:R-:W-:-:S04]  /*1730*/  IADD3 R0, P0, PT, R19, R18, RZ ;  /* 0x0000001213007210 */ /* 0x000fc80007f1e0ff */
[----:B------:R-:W-:Y:S02]  /*1740*/  IADD3.X R3, PT, PT, RZ, RZ, RZ, P0, !PT ;  /* 0x000000ffff037210 */ /* 0x000fe400007fe4ff */
[----:B0-----:R-:W-:-:S04]  /*1750*/  LEA R28, P0, R0, UR4, 0x2 ;  /* 0x00000004001c7c11 */ /* 0x001fc8000f8010ff */
[----:B------:R-:W-:Y:S01]  /*1760*/  LEA.HI.X R29, R0, UR5, R3, 0x2, P0 ;  /* 0x00000005001d7c11 */ /* 0x000fe200080f1403 */
[----:B------:R-:W-:Y:S01]  /*1770*/  VIADD R26, R18, 0x1 ;  /* 0x00000001121a7836 */ /* 0x000fe20000000000 */
[----:B------:R-:W-:Y:S01]  /*1780*/  MOV R25, R24 ;  /* 0x0000001800197202 */ /* 0x000fe20000000f00 */
[----:B------:R0:W1:Y:S01]  /*1790*/  LDC.64 R8, c[0x4][R16] ;  /* 0x0100000010087b82 */ /* 0x0000620000000a00 */
[----:B------:R-:W2:Y:S01]  /*17a0*/  LDCU.64 UR4, c[0x4][0x10] ;  /* 0x01000200ff0477ac */ /* 0x000ea20008000a00 */
[----:B------:R-:W3:Y:S01]  /*17b0*/  LDG.E R27, desc[UR36][R28.64+0x4] ;  /* 0x000004241c1b7981 */ /* 0x000ee2000c1e1900 */
[----:B------:R-:W-:Y:S01]  /*17c0*/  IMAD.MOV.U32 R6, RZ, RZ, R2 ;  /* 0x000000ffff067224 */ /* 0x000fe200078e0002 */
[----:B------:R-:W-:Y:S01]  /*17d0*/  MOV R7, R22 ;  /* 0x0000001600077202 */ /* 0x000fe20000000f00 */
[----:B--2---:R-:W-:Y:S01]  /*17e0*/  IMAD.U32 R4, RZ, RZ, UR4 ;  /* 0x00000004ff047e24 */ /* 0x004fe2000f8e00ff */
[----:B------:R-:W-:Y:S01]  /*17f0*/  MOV R5, UR5 ;  /* 0x0000000500057c02 */ /* 0x000fe20008000f00 */
[----:B-1-3--:R0:W-:Y:S06]  /*1800*/  STL.128 [R1], R24 ;  /* 0x0000001801007387 */ /* 0x00a1ec0000100c00 */
[----:B------:R-:W-:-:S07]  /*1810*/  LEPC R20, `(.L_x_77) ;  /* 0x000000001014794e */ /* 0x000fce0000000000 */
[----:B0-----:R-:W-:Y:S05]  /*1820*/  CALL.ABS.NOINC R8 ;  /* 0x0000000008007343 */ /* 0x001fea0003c00000 */
.L_x_77:
[----:B------:R-:W2:Y:S01]  /*1830*/  LDG.E R27, desc[UR36][R28.64+0x8] ;  /* 0x000008241c1b7981 */ /* 0x000ea2000c1e1900 */
[----:B------:R-:W-:Y:S01]  /*1840*/  VIADD R26, R18, 0x2 ;  /* 0x00000002121a7836 */ /* 0x000fe20000000000 */
[----:B------:R-:W-:Y:S01]  /*1850*/  MOV R25, R24 ;  /* 0x0000001800197202 */ /* 0x000fe20000000f00 */
[----:B------:R0:W1:Y:S01]  /*1860*/  LDC.64 R8, c[0x4][R16] ;  /* 0x0100000010087b82 */ /* 0x0000620000000a00 */
[----:B------:R-:W3:Y:S01]  /*1870*/  LDCU.64 UR4, c[0x4][0x10] ;  /* 0x01000200ff0477ac */ /* 0x000ee20008000a00 */
[----:B------:R-:W-:Y:S01]  /*1880*/  IMAD.MOV.U32 R6, RZ, RZ, R2 ;  /* 0x000000ffff067224 */ /* 0x000fe200078e0002 */
[----:B------:R-:W-:Y:S01]  /*1890*/  MOV R7, R22 ;  /* 0x0000001600077202 */ /* 0x000fe20000000f00 */
[----:B---3--:R-:W-:Y:S01]  /*18a0*/  IMAD.U32 R4, RZ, RZ, UR4 ;  /* 0x00000004ff047e24 */ /* 0x008fe2000f8e00ff */
[----:B------:R-:W-:Y:S01]  /*18b0*/  MOV R5, UR5 ;  /* 0x0000000500057c02 */ /* 0x000fe20008000f00 */
[----:B-12---:R0:W-:Y:S06]  /*18c0*/  STL.128 [R1], R24 ;  /* 0x0000001801007387 */ /* 0x0061ec0000100c00 */
[----:B------:R-:W-:-:S07]  /*18d0*/  LEPC R20, `(.L_x_78) ;  /* 0x000000001014794e */ /* 0x000fce0000000000 */
[----:B0-----:R-:W-:Y:S05]  /*18e0*/  CALL.ABS.NOINC R8 ;  /* 0x0000000008007343 */ /* 0x001fea0003c00000 */
.L_x_78:
        /* <DEDUP_REMOVED lines=12> */
.L_x_79:
[----:B------:R-:W-:-:S07]  /*19b0*/  VIADD R18, R18, 0x4 ;  /* 0x0000000412127836 */ /* 0x000fce0000000000 */
.L_x_75:
[----:B------:R-:W-:-:S13]  /*19c0*/  ISETP.NE.AND P0, PT, R17, RZ, PT ;  /* 0x000000ff1100720c */ /* 0x000fda0003f05270 */
[----:B------:R-:W-:Y:S05]  /*19d0*/  @!P0 EXIT ;  /* 0x000000000000894d */ /* 0x000fea0003800000 */
[----:B------:R-:W0:Y:S01]  /*19e0*/  LDC.64 R4, c[0x0][0x380] ;  /* 0x0000e000ff047b82 */ /* 0x000e220000000a00 */
[----:B------:R-:W-:Y:S01]  /*19f0*/  IADD3 R27, PT, PT, R19, R18, RZ ;  /* 0x00000012131b7210 */ /* 0x000fe20007ffe0ff */
[----:B------:R-:W-:-:S04]  /*1a00*/  IMAD.MOV R23, RZ, RZ, -R17 ;  /* 0x000000ffff177224 */ /* 0x000fc800078e0a11 */
[----:B0-----:R-:W-:-:S05]  /*1a10*/  IMAD.WIDE.U32 R26, R27, 0x4, R4 ;  /* 0x000000041b1a7825 */ /* 0x001fca00078e0004 */
[----:B------:R-:W-:-:S07]  /*1a20*/  MOV R25, R27 ;  /* 0x0000001b00197202 */ /* 0x000fce0000000f00 */
.L_x_81:
[----:B------:R-:W-:Y:S01]  /*1a30*/  IMAD.MOV.U32 R27, RZ, RZ, R25 ;  /* 0x000000ffff1b7224 */ /* 0x000fe200078e0019 */
[----:B------:R-:W-:Y:S01]  /*1a40*/  MOV R8, 0x18 ;  /* 0x0000001800087802 */ /* 0x000fe20000000f00 */
[----:B------:R-:W0:Y:S03]  /*1a50*/  LDCU.64 UR4, c[0x4][0x10] ;  /* 0x01000200ff0477ac */ /* 0x000e260008000a00 */
[----:B------:R-:W2:Y:S01]  /*1a60*/  LDG.E R19, desc[UR36][R26.64] ;  /* 0x000000241a137981 */ /* 0x000ea2000c1e1900 */
[----:B------:R-:W-:Y:S01]  /*1a70*/  IADD3 R23, PT, PT, R23, 0x1, RZ ;  /* 0x0000000117177810 */ /* 0x000fe20007ffe0ff */
[----:B------:R-:W1:Y:S01]  /*1a80*/  LDC.64 R8, c[0x4][R8] ;  /* 0x0100000008087b82 */ /* 0x000e620000000a00 */
[----:B------:R-:W-:Y:S01]  /*1a90*/  MOV R16, R24 ;  /* 0x0000001800107202 */ /* 0x000fe20000000f00 */
[----:B------:R-:W-:Y:S01]  /*1aa0*/  IMAD.MOV.U32 R17, RZ, RZ, R24 ;  /* 0x000000ffff117224 */ /* 0x000fe200078e0018 */
[----:B------:R-:W-:Y:S01]  /*1ab0*/  ISETP.NE.AND P0, PT, R23, RZ, PT ;  /* 0x000000ff1700720c */ /* 0x000fe20003f05270 */
[----:B------:R-:W-:Y:S01]  /*1ac0*/  IMAD.MOV.U32 R6, RZ, RZ, R2 ;  /* 0x000000ffff067224 */ /* 0x000fe200078e0002 */
[----:B------:R-:W-:Y:S01]  /*1ad0*/  MOV R7, R22 ;  /* 0x0000001600077202 */ /* 0x000fe20000000f00 */
[----:B0-----:R-:W-:Y:S01]  /*1ae0*/  IMAD.U32 R4, RZ, RZ, UR4 ;  /* 0x00000004ff047e24 */ /* 0x001fe2000f8e00ff */
[----:B------:R-:W-:Y:S01]  /*1af0*/  MOV R5, UR5 ;  /* 0x0000000500057c02 */ /* 0x000fe20008000f00 */
[----:B--2---:R0:W-:Y:S02]  /*1b00*/  STL.128 [R1], R16 ;  /* 0x0000001001007387 */ /* 0x0041e40000100c00 */
[----:B01----:R-:W-:-:S07]  /*1b10*/  P2R R16, PR, RZ, 0x1 ;  /* 0x00000001ff107803 */ /* 0x003fce0000000000 */
[----:B------:R-:W-:-:S07]  /*1b20*/  LEPC R20, `(.L_x_80) ;  /* 0x000000001014794e */ /* 0x000fce0000000000 */
[----:B------:R-:W-:Y:S05]  /*1b30*/  CALL.ABS.NOINC R8 ;  /* 0x0000000008007343 */ /* 0x000fea0003c00000 */
.L_x_80:
[----:B------:R-:W-:Y:S01]  /*1b40*/  ISETP.NE.AND P6, PT, R16, RZ, PT ;  /* 0x000000ff1000720c */ /* 0x000fe20003fc5270 */
[----:B------:R-:W-:Y:S01]  /*1b50*/  VIADD R18, R18, 0x1 ;  /* 0x0000000112127836 */ /* 0x000fe20000000000 */
[----:B------:R-:W-:-:S04]  /*1b60*/  IADD3 R26, P0, PT, R26, 0x4, RZ ;  /* 0x000000041a1a7810 */ /* 0x000fc80007f1e0ff */
[----:B------:R-:W-:-:S07]  /*1b70*/  IADD3.X R25, PT, PT, RZ, R25, RZ, P0, !PT ;  /* 0x00000019ff197210 */ /* 0x000fce00007fe4ff */
[----:B------:R-:W-:Y:S05]  /*1b80*/  @P6 BRA `(.L_x_81) ;  /* 0xfffffffc00a86947 */ /* 0x000fea000383ffff */
[----:B------:R-:W-:Y:S05]  /*1b90*/  EXIT ;  /* 0x000000000000794d */ /* 0x000fea0003800000 */
.L_x_82:
        /* <DEDUP_REMOVED lines=14> */
.L_x_84:


//--------------------- .nv.global.init           --------------------------
	.section	.nv.global.init,"aw",@progbits
.nv.global.init:
	.type		$str,@object
	.size		$str,(.L_0 - $str)
$str:
        /*0000*/ 	.byte	0x54, 0x68, 0x72, 0x65, 0x61, 0x64, 0x20, 0x25, 0x64, 0x2c, 0x20, 0x76, 0x61, 0x6c, 0x6f, 0x72
        /*0010*/ 	.byte	0x65, 0x20, 0x25, 0x64, 0x2c, 0x25, 0x64, 0x3a, 0x20, 0x25, 0x64, 0x0a, 0x00
.L_0:


//--------------------- .nv.shared.reserved.0     --------------------------
	.section	.nv.shared.reserved.0,"aw",@nobits
	.weak		__nv_reservedSMEM_offset_0_alias
	.size		__nv_reservedSMEM_offset_0_alias, 0, 64
	.other		__nv_reservedSMEM_offset_0_alias,@"STO_CUDA_RESERVED_SHARED STV_DEFAULT"
__nv_reservedSMEM_offset_0_alias:
	.zero		0
	.zero		64


//--------------------- .nv.constant0._Z13shortestPathsPiiS_ --------------------------
	.section	.nv.constant0._Z13shortestPathsPiiS_,"a",@progbits
	.sectionflags	@""
	.align	4
.nv.constant0._Z13shortestPathsPiiS_:
	.zero		920


//--------------------- .nv.constant0._Z20printThreadMatrixRowPii --------------------------
	.section	.nv.constant0._Z20printThreadMatrixRowPii,"a",@progbits
	.sectionflags	@""
	.align	4
.nv.constant0._Z20printThreadMatrixRowPii:
	.zero		908


//--------------------- SYMBOLS --------------------------

	.type		.nv.reservedSmem.offset0,@object
	.size		.nv.reservedSmem.offset0,0x4
	.type		malloc,@function
	.type		free,@function
	.type		vprintf,@function
